	.target	sm_100a

	.elftype	@"ET_EXEC"


//--------------------- .note.nv.tkinfo           --------------------------
	.section	.note.nv.tkinfo,"",@"SHT_NOTE"
	.sectionflags	@"SHF_NOTE_NV_TKINFO"
	.tkinfo
        /*0018*/ 	.word	0x00000002
        /*0030*/ 	.string	""
        /*0030*/ 	.string	"ptxas"
        /*0030*/ 	.string	"Cuda compilation tools, release 13.0, V13.0.88"
        /*0030*/ 	.string	"Build cuda_13.0.r13.0/compiler.36424714_0"
        /*0030*/ 	.string	"-arch sm_100a -m 64 "



//--------------------- .note.nv.cuinfo           --------------------------
	.section	.note.nv.cuinfo,"",@"SHT_NOTE"
	.sectionflags	@"SHF_NOTE_NV_CUINFO"
        /*0018*/ 	.short	0x0002
        /*001a*/ 	.short	0x0064
        /*001c*/ 	.short	0x0082
	.zero		2


//--------------------- .nv.info                  --------------------------
	.section	.nv.info,"",@"SHT_CUDA_INFO"
	.align	4


	//----- nvinfo : EIATTR_REGCOUNT
	.align		4
        /*0000*/ 	.byte	0x04, 0x2f
        /*0002*/ 	.short	(.L_20 - .L_19)
	.align		4
.L_19:
        /*0004*/ 	.word	index@(_ZN7cutlass13device_kernelINS_4gemm6kernel13GemmUniversalIN4cute5tupleIJiiiiEEENS1_10collective13CollectiveMmaINS1_35MainloopSm100TmaUmmaWarpSpecializedILi3ELi2ELi2ENS5_IJNS4_1CILi1EEESB_SB_EEEEENS5_IJNSA_ILi128EEENSA_ILi256EEESE_EEENS_12float_e5m2_tENS5_IJlSB_lEEENS_12float_e4m3_tESI_NS4_8TiledMMAINS4_8MMA_AtomIJNS4_10MMA_TraitsINS4_19SM100_MMA_F8F6F4_SSEJSH_SJ_fSE_SF_NS4_17integral_constantINS4_4UMMA5MajorELSQ_0EEESR_NSO_INSP_7ScaleInELSS_0EEEST_EEEEEENS4_6LayoutISC_NS5_IJNSA_ILi0EEESX_SX_EEEEENS5_IJNS4_10UnderscoreES10_S10_EEEEENS4_13SM90_TMA_LOADENS4_14ComposedLayoutINS4_7SwizzleILi3ELi4ELi3EEENS4_18smem_ptr_flag_bitsILi8EEENSW_INS5_IJNSA_ILi8EEESE_EEENS5_IJSE_SB_EEEEEEEvNS4_8identityES13_S1D_vS1E_EENS_8epilogue10collective18CollectiveEpilogueINS1G_23Sm100TmaWarpSpecializedILi4ELi2ELi64ELb0ELb0EEEJSG_NS5_IJNSW_ISE_SB_EENSW_INSA_ILi64EEESB_EEEEESH_SI_SH_SI_NS1G_6fusion15FusionCallbacksIS1K_NS1P_17LinearCombinationISH_fSH_fLNS_15FloatRoundStyleE2EEESG_S1O_JEEENS4_5SM1004TMEM4LOAD26SM100_TMEM_LOAD_32dp32b64xES13_NS14_INS15_ILi2ELi4ELi3EEES18_NSW_INS5_IJS19_S1M_EEENS5_IJS1M_SB_EEEEEEENS4_39AutoVectorizingCopyWithAssumedAlignmentILi128EEENS4_14SM90_TMA_STOREES23_S25_S25_EEEvvEEEEvNT_6ParamsE)
        /*0008*/ 	.word	0x000000e0


	//----- nvinfo : EIATTR_FRAME_SIZE
	.align		4
.L_20:
        /*000c*/ 	.byte	0x04, 0x11
        /*000e*/ 	.short	(.L_22 - .L_21)
	.align		4
.L_21:
        /*0010*/ 	.word	index@($__internal_2_$__cuda_sm10x_tcgen05_guardrail_trap_unallocated_columns_being_dealloced)
        /*0014*/ 	.word	0x00000000


	//----- nvinfo : EIATTR_FRAME_SIZE
	.align		4
.L_22:
        /*0018*/ 	.byte	0x04, 0x11
        /*001a*/ 	.short	(.L_24 - .L_23)
	.align		4
.L_23:
        /*001c*/ 	.word	index@($__internal_1_$__cuda_sm10x_tcgen05_guardrail_trap_phase_invalid_during_alloc)
        /*0020*/ 	.word	0x00000000


	//----- nvinfo : EIATTR_FRAME_SIZE
	.align		4
.L_24:
        /*0024*/ 	.byte	0x04, 0x11
        /*0026*/ 	.short	(.L_26 - .L_25)
	.align		4
.L_25:
        /*0028*/ 	.word	index@($__internal_0_$__cuda_sm10x_tcgen05_guardrail_trap_col_being_dealloced_not_returned_by_alloc)
        /*002c*/ 	.word	0x00000000


	//----- nvinfo : EIATTR_FRAME_SIZE
	.align		4
.L_26:
        /*0030*/ 	.byte	0x04, 0x11
        /*0032*/ 	.short	(.L_28 - .L_27)
	.align		4
.L_27:
        /*0034*/ 	.word	index@(_ZN7cutlass13device_kernelINS_4gemm6kernel13GemmUniversalIN4cute5tupleIJiiiiEEENS1_10collective13CollectiveMmaINS1_35MainloopSm100TmaUmmaWarpSpecializedILi3ELi2ELi2ENS5_IJNS4_1CILi1EEESB_SB_EEEEENS5_IJNSA_ILi128EEENSA_ILi256EEESE_EEENS_12float_e5m2_tENS5_IJlSB_lEEENS_12float_e4m3_tESI_NS4_8TiledMMAINS4_8MMA_AtomIJNS4_10MMA_TraitsINS4_19SM100_MMA_F8F6F4_SSEJSH_SJ_fSE_SF_NS4_17integral_constantINS4_4UMMA5MajorELSQ_0EEESR_NSO_INSP_7ScaleInELSS_0EEEST_EEEEEENS4_6LayoutISC_NS5_IJNSA_ILi0EEESX_SX_EEEEENS5_IJNS4_10UnderscoreES10_S10_EEEEENS4_13SM90_TMA_LOADENS4_14ComposedLayoutINS4_7SwizzleILi3ELi4ELi3EEENS4_18smem_ptr_flag_bitsILi8EEENSW_INS5_IJNSA_ILi8EEESE_EEENS5_IJSE_SB_EEEEEEEvNS4_8identityES13_S1D_vS1E_EENS_8epilogue10collective18CollectiveEpilogueINS1G_23Sm100TmaWarpSpecializedILi4ELi2ELi64ELb0ELb0EEEJSG_NS5_IJNSW_ISE_SB_EENSW_INSA_ILi64EEESB_EEEEESH_SI_SH_SI_NS1G_6fusion15FusionCallbacksIS1K_NS1P_17LinearCombinationISH_fSH_fLNS_15FloatRoundStyleE2EEESG_S1O_JEEENS4_5SM1004TMEM4LOAD26SM100_TMEM_LOAD_32dp32b64xES13_NS14_INS15_ILi2ELi4ELi3EEES18_NSW_INS5_IJS19_S1M_EEENS5_IJS1M_SB_EEEEEEENS4_39AutoVectorizingCopyWithAssumedAlignmentILi128EEENS4_14SM90_TMA_STOREES23_S25_S25_EEEvvEEEEvNT_6ParamsE)
        /*0038*/ 	.word	0x00000000


	//----- nvinfo : EIATTR_MIN_STACK_SIZE
	.align		4
.L_28:
        /*003c*/ 	.byte	0x04, 0x12
        /*003e*/ 	.short	(.L_30 - .L_29)
	.align		4
.L_29:
        /*0040*/ 	.word	index@(_ZN7cutlass13device_kernelINS_4gemm6kernel13GemmUniversalIN4cute5tupleIJiiiiEEENS1_10collective13CollectiveMmaINS1_35MainloopSm100TmaUmmaWarpSpecializedILi3ELi2ELi2ENS5_IJNS4_1CILi1EEESB_SB_EEEEENS5_IJNSA_ILi128EEENSA_ILi256EEESE_EEENS_12float_e5m2_tENS5_IJlSB_lEEENS_12float_e4m3_tESI_NS4_8TiledMMAINS4_8MMA_AtomIJNS4_10MMA_TraitsINS4_19SM100_MMA_F8F6F4_SSEJSH_SJ_fSE_SF_NS4_17integral_constantINS4_4UMMA5MajorELSQ_0EEESR_NSO_INSP_7ScaleInELSS_0EEEST_EEEEEENS4_6LayoutISC_NS5_IJNSA_ILi0EEESX_SX_EEEEENS5_IJNS4_10UnderscoreES10_S10_EEEEENS4_13SM90_TMA_LOADENS4_14ComposedLayoutINS4_7SwizzleILi3ELi4ELi3EEENS4_18smem_ptr_flag_bitsILi8EEENSW_INS5_IJNSA_ILi8EEESE_EEENS5_IJSE_SB_EEEEEEEvNS4_8identityES13_S1D_vS1E_EENS_8epilogue10collective18CollectiveEpilogueINS1G_23Sm100TmaWarpSpecializedILi4ELi2ELi64ELb0ELb0EEEJSG_NS5_IJNSW_ISE_SB_EENSW_INSA_ILi64EEESB_EEEEESH_SI_SH_SI_NS1G_6fusion15FusionCallbacksIS1K_NS1P_17LinearCombinationISH_fSH_fLNS_15FloatRoundStyleE2EEESG_S1O_JEEENS4_5SM1004TMEM4LOAD26SM100_TMEM_LOAD_32dp32b64xES13_NS14_INS15_ILi2ELi4ELi3EEES18_NSW_INS5_IJS19_S1M_EEENS5_IJS1M_SB_EEEEEEENS4_39AutoVectorizingCopyWithAssumedAlignmentILi128EEENS4_14SM90_TMA_STOREES23_S25_S25_EEEvvEEEEvNT_6ParamsE)
        /*0044*/ 	.word	0x00000000
.L_30:


//--------------------- .nv.compat                --------------------------
	.section	.nv.compat,"",@"SHT_CUDA_COMPAT_INFO"
	.align	4
        /*0000*/ 	.byte	0x02, 0x09, 0x01, 0x00, 0x02, 0x02, 0x02, 0x00, 0x02, 0x05, 0x05, 0x00, 0x03, 0x07, 0x01, 0x01
        /*0010*/ 	.byte	0x02, 0x03, 0x01, 0x00, 0x02, 0x06, 0x01, 0x00, 0x04, 0x0b, 0x08, 0x00, 0x09, 0x00, 0x00, 0x00
        /*0020*/ 	.byte	0x00, 0x00, 0x00, 0x00


//--------------------- .nv.info._ZN7cutlass13device_kernelINS_4gemm6kernel13GemmUniversalIN4cute5tupleIJiiiiEEENS1_10collective13CollectiveMmaINS1_35MainloopSm100TmaUmmaWarpSpecializedILi3ELi2ELi2ENS5_IJNS4_1CILi1EEESB_SB_EEEEENS5_IJNSA_ILi128EEENSA_ILi256EEESE_EEENS_12float_e5m2_tENS5_IJlSB_lEEENS_12float_e4m3_tESI_NS4_8TiledMMAINS4_8MMA_AtomIJNS4_10MMA_TraitsINS4_19SM100_MMA_F8F6F4_SSEJSH_SJ_fSE_SF_NS4_17integral_constantINS4_4UMMA5MajorELSQ_0EEESR_NSO_INSP_7ScaleInELSS_0EEEST_EEEEEENS4_6LayoutISC_NS5_IJNSA_ILi0EEESX_SX_EEEEENS5_IJNS4_10UnderscoreES10_S10_EEEEENS4_13SM90_TMA_LOADENS4_14ComposedLayoutINS4_7SwizzleILi3ELi4ELi3EEENS4_18smem_ptr_flag_bitsILi8EEENSW_INS5_IJNSA_ILi8EEESE_EEENS5_IJSE_SB_EEEEEEEvNS4_8identityES13_S1D_vS1E_EENS_8epilogue10collective18CollectiveEpilogueINS1G_23Sm100TmaWarpSpecializedILi4ELi2ELi64ELb0ELb0EEEJSG_NS5_IJNSW_ISE_SB_EENSW_INSA_ILi64EEESB_EEEEESH_SI_SH_SI_NS1G_6fusion15FusionCallbacksIS1K_NS1P_17LinearCombinationISH_fSH_fLNS_15FloatRoundStyleE2EEESG_S1O_JEEENS4_5SM1004TMEM4LOAD26SM100_TMEM_LOAD_32dp32b64xES13_NS14_INS15_ILi2ELi4ELi3EEES18_NSW_INS5_IJS19_S1M_EEENS5_IJS1M_SB_EEEEEEENS4_39AutoVectorizingCopyWithAssumedAlignmentILi128EEENS4_14SM90_TMA_STOREES23_S25_S25_EEEvvEEEEvNT_6ParamsE --------------------------
	.section	.nv.info._ZN7cutlass13device_kernelINS_4gemm6kernel13GemmUniversalIN4cute5tupleIJiiiiEEENS1_10collective13CollectiveMmaINS1_35MainloopSm100TmaUmmaWarpSpecializedILi3ELi2ELi2ENS5_IJNS4_1CILi1EEESB_SB_EEEEENS5_IJNSA_ILi128EEENSA_ILi256EEESE_EEENS_12float_e5m2_tENS5_IJlSB_lEEENS_12float_e4m3_tESI_NS4_8TiledMMAINS4_8MMA_AtomIJNS4_10MMA_TraitsINS4_19SM100_MMA_F8F6F4_SSEJSH_SJ_fSE_SF_NS4_17integral_constantINS4_4UMMA5MajorELSQ_0EEESR_NSO_INSP_7ScaleInELSS_0EEEST_EEEEEENS4_6LayoutISC_NS5_IJNSA_ILi0EEESX_SX_EEEEENS5_IJNS4_10UnderscoreES10_S10_EEEEENS4_13SM90_TMA_LOADENS4_14ComposedLayoutINS4_7SwizzleILi3ELi4ELi3EEENS4_18smem_ptr_flag_bitsILi8EEENSW_INS5_IJNSA_ILi8EEESE_EEENS5_IJSE_SB_EEEEEEEvNS4_8identityES13_S1D_vS1E_EENS_8epilogue10collective18CollectiveEpilogueINS1G_23Sm100TmaWarpSpecializedILi4ELi2ELi64ELb0ELb0EEEJSG_NS5_IJNSW_ISE_SB_EENSW_INSA_ILi64EEESB_EEEEESH_SI_SH_SI_NS1G_6fusion15FusionCallbacksIS1K_NS1P_17LinearCombinationISH_fSH_fLNS_15FloatRoundStyleE2EEESG_S1O_JEEENS4_5SM1004TMEM4LOAD26SM100_TMEM_LOAD_32dp32b64xES13_NS14_INS15_ILi2ELi4ELi3EEES18_NSW_INS5_IJS19_S1M_EEENS5_IJS1M_SB_EEEEEEENS4_39AutoVectorizingCopyWithAssumedAlignmentILi128EEENS4_14SM90_TMA_STOREES23_S25_S25_EEEvvEEEEvNT_6ParamsE,"",@"SHT_CUDA_INFO"
	.sectionflags	@""
	.align	4


	//----- nvinfo : EIATTR_CUDA_API_VERSION
	.align		4
        /*0000*/ 	.byte	0x04, 0x37
        /*0002*/ 	.short	(.L_32 - .L_31)
.L_31:
        /*0004*/ 	.word	0x00000082


	//----- nvinfo : EIATTR_KPARAM_INFO
	.align		4
.L_32:
        /*0008*/ 	.byte	0x04, 0x17
        /*000a*/ 	.short	(.L_34 - .L_33)
.L_33:
        /*000c*/ 	.word	0x00000000
        /*0010*/ 	.short	0x0000
        /*0012*/ 	.short	0x0000
        /*0014*/ 	.byte	0x00, 0xf0, 0x01, 0x20


	//----- nvinfo : EIATTR_AT_ENTRY_FRAGMENTS
	.align		4
.L_34:
        /*0018*/ 	.byte	0x04, 0x4f
        /*001a*/ 	.short	(.L_36 - .L_35)


	//   ....[0]....
.L_35:
        /*001c*/ 	.word	0x00000006


	//----- nvinfo : EIATTR_RESERVED_SMEM_USED
	.align		4
.L_36:
        /*0020*/ 	.byte	0x01, 0x41
	.zero		2


	//----- nvinfo : EIATTR_SPARSE_MMA_MASK
	.align		4
        /*0024*/ 	.byte	0x03, 0x50
        /*0026*/ 	.short	0x0000


	//----- nvinfo : EIATTR_TCGEN05_1CTA_USED
	.align		4
        /*0028*/ 	.byte	0x01, 0x51
	.zero		2


	//----- nvinfo : EIATTR_MAXREG_COUNT
	.align		4
        /*002c*/ 	.byte	0x03, 0x1b
        /*002e*/ 	.short	0x00ff


	//----- nvinfo : EIATTR_NUM_BARRIERS
	.align		4
        /*0030*/ 	.byte	0x02, 0x4c
        /*0032*/ 	.byte	0x07
	.zero		1


	//----- nvinfo : EIATTR_EXTERNS
	.align		4
        /*0034*/ 	.byte	0x04, 0x0f
        /*0036*/ 	.short	(.L_38 - .L_37)


	//   ....[0]....
	.align		4
.L_37:
        /*0038*/ 	.word	index@(__assertfail)


	//----- nvinfo : EIATTR_MERCURY_ISA_VERSION
	.align		4
.L_38:
        /*003c*/ 	.byte	0x03, 0x5f
        /*003e*/ 	.short	0x0101


	//----- nvinfo : EIATTR_INT_WARP_WIDE_INSTR_OFFSETS
	.align		4
        /*0040*/ 	.byte	0x04, 0x31
        /*0042*/ 	.short	(.L_40 - .L_39)


	//   ....[0]....
.L_39:
        /*0044*/ 	.word	0x00001d80


	//   ....[1]....
        /*0048*/ 	.word	0x00003620


	//   ....[2]....
        /*004c*/ 	.word	0x00003640


	//   ....[3]....
        /*0050*/ 	.word	0x00003670


	//   ....[4]....
        /*0054*/ 	.word	0x00003fb0


	//   ....[5]....
        /*0058*/ 	.word	0x00004020


	//   ....[6]....
        /*005c*/ 	.word	0x00004100


	//   ....[7]....
        /*0060*/ 	.word	0x00004180


	//   ....[8]....
        /*0064*/ 	.word	0x00004290


	//   ....[9]....
        /*0068*/ 	.word	0x00004320


	//   ....[10]....
        /*006c*/ 	.word	0x00004500


	//   ....[11]....
        /*0070*/ 	.word	0x00004660


	//----- nvinfo : EIATTR_COOP_GROUP_MASK_REGIDS
	.align		4
.L_40:
        /*0074*/ 	.byte	0x04, 0x29
        /*0076*/ 	.short	(.L_42 - .L_41)


	//   ....[0]....
.L_41:
        /*0078*/ 	.word	0xffffffff


	//   ....[1]....
        /*007c*/ 	.word	0xffffffff


	//   ....[2]....
        /*0080*/ 	.word	0xffffffff


	//   ....[3]....
        /*0084*/ 	.word	0xffffffff


	//   ....[4]....
        /*0088*/ 	.word	0xffffffff


	//   ....[5]....
        /*008c*/ 	.word	0xffffffff


	//   ....[6]....
        /*0090*/ 	.word	0xffffffff


	//   ....[7]....
        /*0094*/ 	.word	0xffffffff


	//   ....[8]....
        /*0098*/ 	.word	0xffffffff


	//   ....[9]....
        /*009c*/ 	.word	0xffffffff


	//   ....[10]....
        /*00a0*/ 	.word	0xffffffff


	//   ....[11]....
        /*00a4*/ 	.word	0xffffffff


	//   ....[12]....
        /*00a8*/ 	.word	0xffffffff


	//----- nvinfo : EIATTR_COOP_GROUP_INSTR_OFFSETS
	.align		4
.L_42:
        /*00ac*/ 	.byte	0x04, 0x28
        /*00ae*/ 	.short	(.L_44 - .L_43)


	//   ....[0]....
.L_43:
        /*00b0*/ 	.word	0x00000090


	//   ....[1]....
        /*00b4*/ 	.word	0x000004d0


	//   ....[2]....
        /*00b8*/ 	.word	0x00000620


	//   ....[3]....
        /*00bc*/ 	.word	0x000007c0


	//   ....[4]....
        /*00c0*/ 	.word	0x000008c0


	//   ....[5]....
        /*00c4*/ 	.word	0x00000a30


	//   ....[6]....
        /*00c8*/ 	.word	0x00000b90


	//   ....[7]....
        /*00cc*/ 	.word	0x00001c60


	//   ....[8]....
        /*00d0*/ 	.word	0x000029b0


	//   ....[9]....
        /*00d4*/ 	.word	0x00002bc0


	//   ....[10]....
        /*00d8*/ 	.word	0x00002bf0


	//   ....[11]....
        /*00dc*/ 	.word	0x00003500


	//   ....[12]....
        /*00e0*/ 	.word	0x00003730


	//----- nvinfo : EIATTR_VRC_CTA_INIT_COUNT
	.align		4
.L_44:
        /*00e4*/ 	.byte	0x02, 0x4a
        /*00e6*/ 	.byte	0x80
	.zero		1


	//----- nvinfo : EIATTR_SYSCALL_OFFSETS
	.align		4
        /*00e8*/ 	.byte	0x04, 0x46
        /*00ea*/ 	.short	(.L_46 - .L_45)


	//   ....[0]....
.L_45:
        /*00ec*/ 	.word	0x000050d0


	//   ....[1]....
        /*00f0*/ 	.word	0x00005210


	//   ....[2]....
        /*00f4*/ 	.word	0x00005a70


	//   ....[3]....
        /*00f8*/ 	.word	0x00007090


	//   ....[4]....
        /*00fc*/ 	.word	0x00008640


	//   ....[5]....
        /*0100*/ 	.word	0x00009c10


	//----- nvinfo : EIATTR_MBARRIER_INSTR_OFFSETS
	.align		4
.L_46:
        /*0104*/ 	.byte	0x04, 0x39
        /*0106*/ 	.short	(.L_48 - .L_47)


	//   ....[0]....
.L_47:
        /*0108*/ 	.word	0x000005b0
        /*010c*/ 	.word	0x000000ff
        /*0110*/ 	.word	0x00000000
        /*0114*/ 	.short	0x0100
        /*0116*/ 	.byte	0x05
	.zero		1


	//   ....[1]....
        /*0118*/ 	.word	0x000005c0
        /*011c*/ 	.word	0x000000ff
        /*0120*/ 	.word	0x00000018
        /*0124*/ 	.short	0x0100
        /*0126*/ 	.byte	0x05
	.zero		1


	//   ....[2]....
        /*0128*/ 	.word	0x000005d0
        /*012c*/ 	.word	0x000000ff
        /*0130*/ 	.word	0x00000008
        /*0134*/ 	.short	0x0100
        /*0136*/ 	.byte	0x05
	.zero		1


	//   ....[3]....
        /*0138*/ 	.word	0x000005e0
        /*013c*/ 	.word	0x000000ff
        /*0140*/ 	.word	0x00000020
        /*0144*/ 	.short	0x0100
        /*0146*/ 	.byte	0x05
	.zero		1


	//   ....[4]....
        /*0148*/ 	.word	0x000005f0
        /*014c*/ 	.word	0x000000ff
        /*0150*/ 	.word	0x00000010
        /*0154*/ 	.short	0x0100
        /*0156*/ 	.byte	0x05
	.zero		1


	//   ....[5]....
        /*0158*/ 	.word	0x00000600
        /*015c*/ 	.word	0x000000ff
        /*0160*/ 	.word	0x00000028
        /*0164*/ 	.short	0x0100
        /*0166*/ 	.byte	0x05
	.zero		1


	//   ....[6]....
        /*0168*/ 	.word	0x00000730
        /*016c*/ 	.word	0x000000ff
        /*0170*/ 	.word	0x00000030
        /*0174*/ 	.short	0x0100
        /*0176*/ 	.byte	0x07
	.zero		1


	//   ....[7]....
        /*0178*/ 	.word	0x00000740
        /*017c*/ 	.word	0x000000ff
        /*0180*/ 	.word	0x00000050
        /*0184*/ 	.short	0x0100
        /*0186*/ 	.byte	0x07
	.zero		1


	//   ....[8]....
        /*0188*/ 	.word	0x00000750
        /*018c*/ 	.word	0x000000ff
        /*0190*/ 	.word	0x00000038
        /*0194*/ 	.short	0x0100
        /*0196*/ 	.byte	0x07
	.zero		1


	//   ....[9]....
        /*0198*/ 	.word	0x00000760
        /*019c*/ 	.word	0x000000ff
        /*01a0*/ 	.word	0x00000058
        /*01a4*/ 	.short	0x0100
        /*01a6*/ 	.byte	0x07
	.zero		1


	//   ....[10]....
        /*01a8*/ 	.word	0x00000770
        /*01ac*/ 	.word	0x000000ff
        /*01b0*/ 	.word	0x00000040
        /*01b4*/ 	.short	0x0100
        /*01b6*/ 	.byte	0x07
	.zero		1


	//   ....[11]....
        /*01b8*/ 	.word	0x00000780
        /*01bc*/ 	.word	0x000000ff
        /*01c0*/ 	.word	0x00000060
        /*01c4*/ 	.short	0x0100
        /*01c6*/ 	.byte	0x07
	.zero		1


	//   ....[12]....
        /*01c8*/ 	.word	0x00000790
        /*01cc*/ 	.word	0x000000ff
        /*01d0*/ 	.word	0x00000048
        /*01d4*/ 	.short	0x0100
        /*01d6*/ 	.byte	0x07
	.zero		1


	//   ....[13]....
        /*01d8*/ 	.word	0x000007a0
        /*01dc*/ 	.word	0x000000ff
        /*01e0*/ 	.word	0x00000068
        /*01e4*/ 	.short	0x0100
        /*01e6*/ 	.byte	0x07
	.zero		1


	//   ....[14]....
        /*01e8*/ 	.word	0x00000890
        /*01ec*/ 	.word	0x000000ff
        /*01f0*/ 	.word	0x00000070
        /*01f4*/ 	.short	0x0100
        /*01f6*/ 	.byte	0x05
	.zero		1


	//   ....[15]....
        /*01f8*/ 	.word	0x000008a0
        /*01fc*/ 	.word	0x000000ff
        /*0200*/ 	.word	0x00000078
        /*0204*/ 	.short	0x0100
        /*0206*/ 	.byte	0x05
	.zero		1


	//   ....[16]....
        /*0208*/ 	.word	0x000009e0
        /*020c*/ 	.word	0x000000ff
        /*0210*/ 	.word	0x00000080
        /*0214*/ 	.short	0x0100
        /*0216*/ 	.byte	0x05
	.zero		1


	//   ....[17]....
        /*0218*/ 	.word	0x000009f0
        /*021c*/ 	.word	0x000000ff
        /*0220*/ 	.word	0x00000090
        /*0224*/ 	.short	0x0100
        /*0226*/ 	.byte	0x05
	.zero		1


	//   ....[18]....
        /*0228*/ 	.word	0x00000a00
        /*022c*/ 	.word	0x000000ff
        /*0230*/ 	.word	0x00000088
        /*0234*/ 	.short	0x0100
        /*0236*/ 	.byte	0x05
	.zero		1


	//   ....[19]....
        /*0238*/ 	.word	0x00000a10
        /*023c*/ 	.word	0x000000ff
        /*0240*/ 	.word	0x00000098
        /*0244*/ 	.short	0x0100
        /*0246*/ 	.byte	0x05
	.zero		1


	//   ....[20]....
        /*0248*/ 	.word	0x00000b40
        /*024c*/ 	.word	0x000000ff
        /*0250*/ 	.word	0x000000a0
        /*0254*/ 	.short	0x0100
        /*0256*/ 	.byte	0x07
	.zero		1


	//   ....[21]....
        /*0258*/ 	.word	0x00000b50
        /*025c*/ 	.word	0x000000ff
        /*0260*/ 	.word	0x000000b0
        /*0264*/ 	.short	0x0100
        /*0266*/ 	.byte	0x07
	.zero		1


	//   ....[22]....
        /*0268*/ 	.word	0x00000b60
        /*026c*/ 	.word	0x000000ff
        /*0270*/ 	.word	0x000000a8
        /*0274*/ 	.short	0x0100
        /*0276*/ 	.byte	0x07
	.zero		1


	//   ....[23]....
        /*0278*/ 	.word	0x00000b70
        /*027c*/ 	.word	0x000000ff
        /*0280*/ 	.word	0x000000b8
        /*0284*/ 	.short	0x0100
        /*0286*/ 	.byte	0x07
	.zero		1


	//   ....[24]....
        /*0288*/ 	.word	0x00000c60
        /*028c*/ 	.word	0x000000ff
        /*0290*/ 	.word	0x000000c0
        /*0294*/ 	.short	0x0100
        /*0296*/ 	.byte	0x05
	.zero		1


	//   ....[25]....
        /*0298*/ 	.word	0x00000c70
        /*029c*/ 	.word	0x000000ff
        /*02a0*/ 	.word	0x000000d0
        /*02a4*/ 	.short	0x0100
        /*02a6*/ 	.byte	0x05
	.zero		1


	//   ....[26]....
        /*02a8*/ 	.word	0x00000c80
        /*02ac*/ 	.word	0x000000ff
        /*02b0*/ 	.word	0x000000c8
        /*02b4*/ 	.short	0x0100
        /*02b6*/ 	.byte	0x05
	.zero		1


	//   ....[27]....
        /*02b8*/ 	.word	0x00000c90
        /*02bc*/ 	.word	0x000000ff
        /*02c0*/ 	.word	0x000000d8
        /*02c4*/ 	.short	0x0100
        /*02c6*/ 	.byte	0x05
	.zero		1


	//   ....[28]....
        /*02c8*/ 	.word	0x00001560
        /*02cc*/ 	.word	0x00000003
        /*02d0*/ 	.word	0x000000d0
        /*02d4*/ 	.short	0x010a
        /*02d6*/ 	.byte	0xff
	.zero		1


	//   ....[29]....
        /*02d8*/ 	.word	0x00001590
        /*02dc*/ 	.word	0x00000003
        /*02e0*/ 	.word	0x000000c0
        /*02e4*/ 	.short	0x0101
        /*02e6*/ 	.byte	0xff
	.zero		1


	//   ....[30]....
        /*02e8*/ 	.word	0x00001660
        /*02ec*/ 	.word	0x000000ff
        /*02f0*/ 	.word	0x00000018
        /*02f4*/ 	.short	0x010a
        /*02f6*/ 	.byte	0x08
	.zero		1


	//   ....[31]....
        /*02f8*/ 	.word	0x00001700
        /*02fc*/ 	.word	0x000000ff
        /*0300*/ 	.word	0x00000018
        /*0304*/ 	.short	0x010a
        /*0306*/ 	.byte	0x21
	.zero		1


	//   ....[32]....
        /*0308*/ 	.word	0x00001850
        /*030c*/ 	.word	0x000000ff
        /*0310*/ 	.word	0x00000018
        /*0314*/ 	.short	0x010a
        /*0316*/ 	.byte	0x08
	.zero		1


	//   ....[33]....
        /*0318*/ 	.word	0x00001960
        /*031c*/ 	.word	0x000000ff
        /*0320*/ 	.word	0x00000078
        /*0324*/ 	.short	0x0101
        /*0326*/ 	.byte	0x04
	.zero		1


	//   ....[34]....
        /*0328*/ 	.word	0x00001980
        /*032c*/ 	.word	0x000000ff
        /*0330*/ 	.word	0x00000018
        /*0334*/ 	.short	0x010a
        /*0336*/ 	.byte	0x08
	.zero		1


	//   ....[35]....
        /*0338*/ 	.word	0x00001a00
        /*033c*/ 	.word	0x000000ff
        /*0340*/ 	.word	0x00000018
        /*0344*/ 	.short	0x010a
        /*0346*/ 	.byte	0x11
	.zero		1


	//   ....[36]....
        /*0348*/ 	.word	0x00001b50
        /*034c*/ 	.word	0x000000ff
        /*0350*/ 	.word	0x00000018
        /*0354*/ 	.short	0x010a
        /*0356*/ 	.byte	0x08
	.zero		1


	//   ....[37]....
        /*0358*/ 	.word	0x00001c90
        /*035c*/ 	.word	0x00000002
        /*0360*/ 	.word	0x00000080
        /*0364*/ 	.short	0x010a
        /*0366*/ 	.byte	0xff
	.zero		1


	//   ....[38]....
        /*0368*/ 	.word	0x00001d50
        /*036c*/ 	.word	0x00000002
        /*0370*/ 	.word	0x00000000
        /*0374*/ 	.short	0x0101
        /*0376*/ 	.byte	0xff
	.zero		1


	//   ....[39]....
        /*0378*/ 	.word	0x000022b0
        /*037c*/ 	.word	0x000000ff
        /*0380*/ 	.word	0x00000000
        /*0384*/ 	.short	0x010a
        /*0386*/ 	.byte	0x05
	.zero		1


	//   ....[40]....
        /*0388*/ 	.word	0x00002340
        /*038c*/ 	.word	0x000000ff
        /*0390*/ 	.word	0x00000000
        /*0394*/ 	.short	0x010a
        /*0396*/ 	.byte	0x05
	.zero		1


	//   ....[41]....
        /*0398*/ 	.word	0x000023e0
        /*039c*/ 	.word	0x00000000
        /*03a0*/ 	.word	0x00000000
        /*03a4*/ 	.short	0x010a
        /*03a6*/ 	.byte	0xff
	.zero		1


	//   ....[42]....
        /*03a8*/ 	.word	0x00002500
        /*03ac*/ 	.word	0x00000000
        /*03b0*/ 	.word	0x000000c0
        /*03b4*/ 	.short	0x010a
        /*03b6*/ 	.byte	0xff
	.zero		1


	//   ....[43]....
        /*03b8*/ 	.word	0x00002560
        /*03bc*/ 	.word	0x00000004
        /*03c0*/ 	.word	0x00000000
        /*03c4*/ 	.short	0x0101
        /*03c6*/ 	.byte	0xff
	.zero		1


	//   ....[44]....
        /*03c8*/ 	.word	0x00002580
        /*03cc*/ 	.word	0x000000ff
        /*03d0*/ 	.word	0x00000090
        /*03d4*/ 	.short	0x010a
        /*03d6*/ 	.byte	0x05
	.zero		1


	//   ....[45]....
        /*03d8*/ 	.word	0x000026a0
        /*03dc*/ 	.word	0x00000000
        /*03e0*/ 	.word	0x00000080
        /*03e4*/ 	.short	0x010a
        /*03e6*/ 	.byte	0xff
	.zero		1


	//   ....[46]....
        /*03e8*/ 	.word	0x000027b0
        /*03ec*/ 	.word	0x00000000
        /*03f0*/ 	.word	0x00000000
        /*03f4*/ 	.short	0x0101
        /*03f6*/ 	.byte	0xff
	.zero		1


	//   ....[47]....
        /*03f8*/ 	.word	0x00002840
        /*03fc*/ 	.word	0x000000ff
        /*0400*/ 	.word	0x00000090
        /*0404*/ 	.short	0x0106
        /*0406*/ 	.byte	0x05
	.zero		1


	//   ....[48]....
        /*0408*/ 	.word	0x00002860
        /*040c*/ 	.word	0x000000ff
        /*0410*/ 	.word	0x00000090
        /*0414*/ 	.short	0x010a
        /*0416*/ 	.byte	0x05
	.zero		1


	//   ....[49]....
        /*0418*/ 	.word	0x000028f0
        /*041c*/ 	.word	0x000000ff
        /*0420*/ 	.word	0x00000090
        /*0424*/ 	.short	0x0106
        /*0426*/ 	.byte	0x04
	.zero		1


	//   ....[50]....
        /*0428*/ 	.word	0x00002930
        /*042c*/ 	.word	0x00000000
        /*0430*/ 	.word	0x00000090
        /*0434*/ 	.short	0x010a
        /*0436*/ 	.byte	0xff
	.zero		1


	//   ....[51]....
        /*0438*/ 	.word	0x00002e70
        /*043c*/ 	.word	0x00000000
        /*0440*/ 	.word	0x00000080
        /*0444*/ 	.short	0x010a
        /*0446*/ 	.byte	0xff
	.zero		1


	//   ....[52]....
        /*0448*/ 	.word	0x00002f80
        /*044c*/ 	.word	0x00000003
        /*0450*/ 	.word	0x00000000
        /*0454*/ 	.short	0x0101
        /*0456*/ 	.byte	0xff
	.zero		1


	//   ....[53]....
        /*0458*/ 	.word	0x00002f90
        /*045c*/ 	.word	0x000000ff
        /*0460*/ 	.word	0x00000000
        /*0464*/ 	.short	0x010a
        /*0466*/ 	.byte	0x06
	.zero		1


	//   ....[54]....
        /*0468*/ 	.word	0x00002fb0
        /*046c*/ 	.word	0x000000ff
        /*0470*/ 	.word	0x000000b0
        /*0474*/ 	.short	0x010a
        /*0476*/ 	.byte	0x07
	.zero		1


	//   ....[55]....
        /*0478*/ 	.word	0x00003080
        /*047c*/ 	.word	0x000000ff
        /*0480*/ 	.word	0x00000000
        /*0484*/ 	.short	0x010a
        /*0486*/ 	.byte	0x06
	.zero		1


	//   ....[56]....
        /*0488*/ 	.word	0x000031b0
        /*048c*/ 	.word	0x000000ff
        /*0490*/ 	.word	0x00000000
        /*0494*/ 	.short	0x010a
        /*0496*/ 	.byte	0x1a
	.zero		1


	//   ....[57]....
        /*0498*/ 	.word	0x00003450
        /*049c*/ 	.word	0x000000ff
        /*04a0*/ 	.word	0x00000000
        /*04a4*/ 	.short	0x010a
        /*04a6*/ 	.byte	0x06
	.zero		1


	//   ....[58]....
        /*04a8*/ 	.word	0x000034e0
        /*04ac*/ 	.word	0x000000ff
        /*04b0*/ 	.word	0x00000000
        /*04b4*/ 	.short	0x010a
        /*04b6*/ 	.byte	0x07
	.zero		1


	//   ....[59]....
        /*04b8*/ 	.word	0x00003960
        /*04bc*/ 	.word	0x00000000
        /*04c0*/ 	.word	0x00000080
        /*04c4*/ 	.short	0x010a
        /*04c6*/ 	.byte	0xff
	.zero		1


	//   ....[60]....
        /*04c8*/ 	.word	0x00003a20
        /*04cc*/ 	.word	0x00000000
        /*04d0*/ 	.word	0x00000000
        /*04d4*/ 	.short	0x0101
        /*04d6*/ 	.byte	0xff
	.zero		1


	//   ....[61]....
        /*04d8*/ 	.word	0x00003d40
        /*04dc*/ 	.word	0x000000ff
        /*04e0*/ 	.word	0x00000078
        /*04e4*/ 	.short	0x010a
        /*04e6*/ 	.byte	0x07
	.zero		1


	//   ....[62]....
        /*04e8*/ 	.word	0x00003f30
        /*04ec*/ 	.word	0x000000ff
        /*04f0*/ 	.word	0x00000050
        /*04f4*/ 	.short	0x010a
        /*04f6*/ 	.byte	0x07
	.zero		1


	//   ....[63]....
        /*04f8*/ 	.word	0x000040a0
        /*04fc*/ 	.word	0x000000ff
        /*0500*/ 	.word	0x00000030
        /*0504*/ 	.short	0x010b
        /*0506*/ 	.byte	0x07
	.zero		1


	//   ....[64]....
        /*0508*/ 	.word	0x000040b0
        /*050c*/ 	.word	0x000000ff
        /*0510*/ 	.word	0x00000000
        /*0514*/ 	.short	0x0101
        /*0516*/ 	.byte	0x08
	.zero		1


	//   ....[65]....
        /*0518*/ 	.word	0x000040d0
        /*051c*/ 	.word	0x000000ff
        /*0520*/ 	.word	0x00000058
        /*0524*/ 	.short	0x010a
        /*0526*/ 	.byte	0x07
	.zero		1


	//   ....[66]....
        /*0528*/ 	.word	0x00004230
        /*052c*/ 	.word	0x000000ff
        /*0530*/ 	.word	0x00000038
        /*0534*/ 	.short	0x010b
        /*0536*/ 	.byte	0x07
	.zero		1


	//   ....[67]....
        /*0538*/ 	.word	0x00004240
        /*053c*/ 	.word	0x000000ff
        /*0540*/ 	.word	0x00000000
        /*0544*/ 	.short	0x0101
        /*0546*/ 	.byte	0x08
	.zero		1


	//   ....[68]....
        /*0548*/ 	.word	0x00004250
        /*054c*/ 	.word	0x000000ff
        /*0550*/ 	.word	0x00000060
        /*0554*/ 	.short	0x010a
        /*0556*/ 	.byte	0x07
	.zero		1


	//   ....[69]....
        /*0558*/ 	.word	0x000043f0
        /*055c*/ 	.word	0x000000ff
        /*0560*/ 	.word	0x00000040
        /*0564*/ 	.short	0x010b
        /*0566*/ 	.byte	0x07
	.zero		1


	//   ....[70]....
        /*0568*/ 	.word	0x00004460
        /*056c*/ 	.word	0x000000ff
        /*0570*/ 	.word	0x00000000
        /*0574*/ 	.short	0x0101
        /*0576*/ 	.byte	0x08
	.zero		1


	//   ....[71]....
        /*0578*/ 	.word	0x00004490
        /*057c*/ 	.word	0x000000ff
        /*0580*/ 	.word	0x00000068
        /*0584*/ 	.short	0x010a
        /*0586*/ 	.byte	0x07
	.zero		1


	//   ....[72]....
        /*0588*/ 	.word	0x000046a0
        /*058c*/ 	.word	0x000000ff
        /*0590*/ 	.word	0x00000048
        /*0594*/ 	.short	0x010b
        /*0596*/ 	.byte	0x07
	.zero		1


	//   ....[73]....
        /*0598*/ 	.word	0x000046c0
        /*059c*/ 	.word	0x000000ff
        /*05a0*/ 	.word	0x00000000
        /*05a4*/ 	.short	0x0101
        /*05a6*/ 	.byte	0x0d
	.zero		1


	//   ....[74]....
        /*05a8*/ 	.word	0x000046f0
        /*05ac*/ 	.word	0x000000ff
        /*05b0*/ 	.word	0x00000050
        /*05b4*/ 	.short	0x010a
        /*05b6*/ 	.byte	0x07
	.zero		1


	//   ....[75]....
        /*05b8*/ 	.word	0x00004710
        /*05bc*/ 	.word	0x000000ff
        /*05c0*/ 	.word	0x00000058
        /*05c4*/ 	.short	0x010a
        /*05c6*/ 	.byte	0x07
	.zero		1


	//   ....[76]....
        /*05c8*/ 	.word	0x00004730
        /*05cc*/ 	.word	0x000000ff
        /*05d0*/ 	.word	0x00000060
        /*05d4*/ 	.short	0x010a
        /*05d6*/ 	.byte	0x07
	.zero		1


	//   ....[77]....
        /*05d8*/ 	.word	0x00004770
        /*05dc*/ 	.word	0x00000000
        /*05e0*/ 	.word	0x00000068
        /*05e4*/ 	.short	0x010a
        /*05e6*/ 	.byte	0xff
	.zero		1


	//   ....[78]....
        /*05e8*/ 	.word	0x00004aa0
        /*05ec*/ 	.word	0x00000000
        /*05f0*/ 	.word	0x00000080
        /*05f4*/ 	.short	0x010a
        /*05f6*/ 	.byte	0xff
	.zero		1


	//   ....[79]....
        /*05f8*/ 	.word	0x00004bb0
        /*05fc*/ 	.word	0x00000000
        /*0600*/ 	.word	0x00000000
        /*0604*/ 	.short	0x0101
        /*0606*/ 	.byte	0xff
	.zero		1


	//   ....[80]....
        /*0608*/ 	.word	0x00005610
        /*060c*/ 	.word	0x00000003
        /*0610*/ 	.word	0x00000030
        /*0614*/ 	.short	0x010a
        /*0616*/ 	.byte	0xff
	.zero		1


	//   ....[81]....
        /*0618*/ 	.word	0x00005650
        /*061c*/ 	.word	0x000000c1
        /*0620*/ 	.word	0x000000a0
        /*0624*/ 	.short	0x010a
        /*0626*/ 	.byte	0xff
	.zero		1


	//   ....[82]....
        /*0628*/ 	.word	0x00005780
        /*062c*/ 	.word	0x00000003
        /*0630*/ 	.word	0x00000030
        /*0634*/ 	.short	0x010a
        /*0636*/ 	.byte	0xff
	.zero		1


	//   ....[83]....
        /*0638*/ 	.word	0x000058e0
        /*063c*/ 	.word	0x00000000
        /*0640*/ 	.word	0x00000000
        /*0644*/ 	.short	0x0101
        /*0646*/ 	.byte	0xff
	.zero		1


	//   ....[84]....
        /*0648*/ 	.word	0x00005940
        /*064c*/ 	.word	0x000000c1
        /*0650*/ 	.word	0x000000a0
        /*0654*/ 	.short	0x010a
        /*0656*/ 	.byte	0xff
	.zero		1


	//   ....[85]....
        /*0658*/ 	.word	0x00006cf0
        /*065c*/ 	.word	0x000000cc
        /*0660*/ 	.word	0x00000030
        /*0664*/ 	.short	0x010a
        /*0666*/ 	.byte	0xff
	.zero		1


	//   ....[86]....
        /*0668*/ 	.word	0x00006dc0
        /*066c*/ 	.word	0x000000cc
        /*0670*/ 	.word	0x00000030
        /*0674*/ 	.short	0x010a
        /*0676*/ 	.byte	0xff
	.zero		1


	//   ....[87]....
        /*0678*/ 	.word	0x00006f00
        /*067c*/ 	.word	0x00000003
        /*0680*/ 	.word	0x00000000
        /*0684*/ 	.short	0x0101
        /*0686*/ 	.byte	0xff
	.zero		1


	//   ....[88]....
        /*0688*/ 	.word	0x000082a0
        /*068c*/ 	.word	0x00000000
        /*0690*/ 	.word	0x00000030
        /*0694*/ 	.short	0x010a
        /*0696*/ 	.byte	0xff
	.zero		1


	//   ....[89]....
        /*0698*/ 	.word	0x00008370
        /*069c*/ 	.word	0x00000000
        /*06a0*/ 	.word	0x00000030
        /*06a4*/ 	.short	0x010a
        /*06a6*/ 	.byte	0xff
	.zero		1


	//   ....[90]....
        /*06a8*/ 	.word	0x000084d0
        /*06ac*/ 	.word	0x00000000
        /*06b0*/ 	.word	0x00000000
        /*06b4*/ 	.short	0x0101
        /*06b6*/ 	.byte	0xff
	.zero		1


	//   ....[91]....
        /*06b8*/ 	.word	0x00009880
        /*06bc*/ 	.word	0x00000000
        /*06c0*/ 	.word	0x00000030
        /*06c4*/ 	.short	0x010a
        /*06c6*/ 	.byte	0xff
	.zero		1


	//   ....[92]....
        /*06c8*/ 	.word	0x00009950
        /*06cc*/ 	.word	0x00000000
        /*06d0*/ 	.word	0x00000030
        /*06d4*/ 	.short	0x010a
        /*06d6*/ 	.byte	0xff
	.zero		1


	//   ....[93]....
        /*06d8*/ 	.word	0x00009ab0
        /*06dc*/ 	.word	0x00000000
        /*06e0*/ 	.word	0x00000000
        /*06e4*/ 	.short	0x0101
        /*06e6*/ 	.byte	0xff
	.zero		1


	//   ....[94]....
        /*06e8*/ 	.word	0x00009fa0
        /*06ec*/ 	.word	0x000000ff
        /*06f0*/ 	.word	0x00000000
        /*06f4*/ 	.short	0x0101
        /*06f6*/ 	.byte	0x05
	.zero		1


	//   ....[95]....
        /*06f8*/ 	.word	0x0000af20
        /*06fc*/ 	.word	0x00000003
        /*0700*/ 	.word	0x000000d0
        /*0704*/ 	.short	0x010a
        /*0706*/ 	.byte	0xff
	.zero		1


	//   ....[96]....
        /*0708*/ 	.word	0x0000af80
        /*070c*/ 	.word	0x00000002
        /*0710*/ 	.word	0x00000018
        /*0714*/ 	.short	0x010a
        /*0716*/ 	.byte	0xff
	.zero		1


	//   ....[97]....
        /*0718*/ 	.word	0x0000afe0
        /*071c*/ 	.word	0x00000002
        /*0720*/ 	.word	0x00000018
        /*0724*/ 	.short	0x010a
        /*0726*/ 	.byte	0xff
	.zero		1


	//   ....[98]....
        /*0728*/ 	.word	0x0000b030
        /*072c*/ 	.word	0x00000002
        /*0730*/ 	.word	0x00000080
        /*0734*/ 	.short	0x010a
        /*0736*/ 	.byte	0xff
	.zero		1


	//   ....[99]....
        /*0738*/ 	.word	0x0000b090
        /*073c*/ 	.word	0x00000000
        /*0740*/ 	.word	0x00000000
        /*0744*/ 	.short	0x010a
        /*0746*/ 	.byte	0xff
	.zero		1


	//   ....[100]....
        /*0748*/ 	.word	0x0000b0f0
        /*074c*/ 	.word	0x00000000
        /*0750*/ 	.word	0x00000000
        /*0754*/ 	.short	0x010a
        /*0756*/ 	.byte	0xff
	.zero		1


	//   ....[101]....
        /*0758*/ 	.word	0x0000b140
        /*075c*/ 	.word	0x00000000
        /*0760*/ 	.word	0x000000c0
        /*0764*/ 	.short	0x010a
        /*0766*/ 	.byte	0xff
	.zero		1


	//   ....[102]....
        /*0768*/ 	.word	0x0000b1a0
        /*076c*/ 	.word	0x00000000
        /*0770*/ 	.word	0x00000090
        /*0774*/ 	.short	0x010a
        /*0776*/ 	.byte	0xff
	.zero		1


	//   ....[103]....
        /*0778*/ 	.word	0x0000b1f0
        /*077c*/ 	.word	0x00000000
        /*0780*/ 	.word	0x00000080
        /*0784*/ 	.short	0x010a
        /*0786*/ 	.byte	0xff
	.zero		1


	//   ....[104]....
        /*0788*/ 	.word	0x0000b250
        /*078c*/ 	.word	0x00000000
        /*0790*/ 	.word	0x00000090
        /*0794*/ 	.short	0x010a
        /*0796*/ 	.byte	0xff
	.zero		1


	//   ....[105]....
        /*0798*/ 	.word	0x0000b2a0
        /*079c*/ 	.word	0x00000000
        /*07a0*/ 	.word	0x00000080
        /*07a4*/ 	.short	0x010a
        /*07a6*/ 	.byte	0xff
	.zero		1


	//   ....[106]....
        /*07a8*/ 	.word	0x0000b300
        /*07ac*/ 	.word	0x00000003
        /*07b0*/ 	.word	0x000000b0
        /*07b4*/ 	.short	0x010a
        /*07b6*/ 	.byte	0xff
	.zero		1


	//   ....[107]....
        /*07b8*/ 	.word	0x0000b360
        /*07bc*/ 	.word	0x00000000
        /*07c0*/ 	.word	0x00000000
        /*07c4*/ 	.short	0x010a
        /*07c6*/ 	.byte	0xff
	.zero		1


	//   ....[108]....
        /*07c8*/ 	.word	0x0000b3c0
        /*07cc*/ 	.word	0x00000000
        /*07d0*/ 	.word	0x00000000
        /*07d4*/ 	.short	0x010a
        /*07d6*/ 	.byte	0xff
	.zero		1


	//   ....[109]....
        /*07d8*/ 	.word	0x0000b420
        /*07dc*/ 	.word	0x00000000
        /*07e0*/ 	.word	0x00000000
        /*07e4*/ 	.short	0x010a
        /*07e6*/ 	.byte	0xff
	.zero		1


	//   ....[110]....
        /*07e8*/ 	.word	0x0000b470
        /*07ec*/ 	.word	0x00000000
        /*07f0*/ 	.word	0x00000080
        /*07f4*/ 	.short	0x010a
        /*07f6*/ 	.byte	0xff
	.zero		1


	//   ....[111]....
        /*07f8*/ 	.word	0x0000b4d0
        /*07fc*/ 	.word	0x00000000
        /*0800*/ 	.word	0x00000078
        /*0804*/ 	.short	0x010a
        /*0806*/ 	.byte	0xff
	.zero		1


	//   ....[112]....
        /*0808*/ 	.word	0x0000b530
        /*080c*/ 	.word	0x00000003
        /*0810*/ 	.word	0x00000050
        /*0814*/ 	.short	0x010a
        /*0816*/ 	.byte	0xff
	.zero		1


	//   ....[113]....
        /*0818*/ 	.word	0x0000b590
        /*081c*/ 	.word	0x00000003
        /*0820*/ 	.word	0x00000058
        /*0824*/ 	.short	0x010a
        /*0826*/ 	.byte	0xff
	.zero		1


	//   ....[114]....
        /*0828*/ 	.word	0x0000b5f0
        /*082c*/ 	.word	0x00000003
        /*0830*/ 	.word	0x00000060
        /*0834*/ 	.short	0x010a
        /*0836*/ 	.byte	0xff
	.zero		1


	//   ....[115]....
        /*0838*/ 	.word	0x0000b650
        /*083c*/ 	.word	0x00000003
        /*0840*/ 	.word	0x00000068
        /*0844*/ 	.short	0x010a
        /*0846*/ 	.byte	0xff
	.zero		1


	//   ....[116]....
        /*0848*/ 	.word	0x0000b6b0
        /*084c*/ 	.word	0x00000000
        /*0850*/ 	.word	0x00000050
        /*0854*/ 	.short	0x010a
        /*0856*/ 	.byte	0xff
	.zero		1


	//   ....[117]....
        /*0858*/ 	.word	0x0000b710
        /*085c*/ 	.word	0x00000000
        /*0860*/ 	.word	0x00000058
        /*0864*/ 	.short	0x010a
        /*0866*/ 	.byte	0xff
	.zero		1


	//   ....[118]....
        /*0868*/ 	.word	0x0000b770
        /*086c*/ 	.word	0x00000000
        /*0870*/ 	.word	0x00000060
        /*0874*/ 	.short	0x010a
        /*0876*/ 	.byte	0xff
	.zero		1


	//   ....[119]....
        /*0878*/ 	.word	0x0000b7c0
        /*087c*/ 	.word	0x00000000
        /*0880*/ 	.word	0x00000080
        /*0884*/ 	.short	0x010a
        /*0886*/ 	.byte	0xff
	.zero		1


	//   ....[120]....
        /*0888*/ 	.word	0x0000b810
        /*088c*/ 	.word	0x00000003
        /*0890*/ 	.word	0x00000030
        /*0894*/ 	.short	0x010a
        /*0896*/ 	.byte	0xff
	.zero		1


	//   ....[121]....
        /*0898*/ 	.word	0x0000b860
        /*089c*/ 	.word	0x000000c1
        /*08a0*/ 	.word	0x000000a0
        /*08a4*/ 	.short	0x010a
        /*08a6*/ 	.byte	0xff
	.zero		1


	//   ....[122]....
        /*08a8*/ 	.word	0x0000b8b0
        /*08ac*/ 	.word	0x000000cc
        /*08b0*/ 	.word	0x00000030
        /*08b4*/ 	.short	0x010a
        /*08b6*/ 	.byte	0xff
	.zero		1


	//   ....[123]....
        /*08b8*/ 	.word	0x0000b900
        /*08bc*/ 	.word	0x00000000
        /*08c0*/ 	.word	0x00000030
        /*08c4*/ 	.short	0x010a
        /*08c6*/ 	.byte	0xff
	.zero		1


	//   ....[124]....
        /*08c8*/ 	.word	0x0000b950
        /*08cc*/ 	.word	0x00000000
        /*08d0*/ 	.word	0x00000030
        /*08d4*/ 	.short	0x010a
        /*08d6*/ 	.byte	0xff
	.zero		1


	//----- nvinfo : EIATTR_NUM_MBARRIERS
	.align		4
.L_48:
        /*08d8*/ 	.byte	0x03, 0x38
        /*08da*/ 	.short	0x001c


	//----- nvinfo : EIATTR_EXIT_INSTR_OFFSETS
	.align		4
        /*08dc*/ 	.byte	0x04, 0x1c
        /*08de*/ 	.short	(.L_50 - .L_49)


	//   ....[0]....
.L_49:
        /*08e0*/ 	.word	0x00002410


	//   ....[1]....
        /*08e4*/ 	.word	0x00002900


	//   ....[2]....
        /*08e8*/ 	.word	0x00002960


	//   ....[3]....
        /*08ec*/ 	.word	0x00003740


	//   ....[4]....
        /*08f0*/ 	.word	0x000047a0


	//   ....[5]....
        /*08f4*/ 	.word	0x000047e0


	//   ....[6]....
        /*08f8*/ 	.word	0x0000af10


	//----- nvinfo : EIATTR_MAX_THREADS
	.align		4
.L_50:
        /*08fc*/ 	.byte	0x04, 0x05
        /*08fe*/ 	.short	(.L_52 - .L_51)
.L_51:
        /*0900*/ 	.word	0x00000100
        /*0904*/ 	.word	0x00000001
        /*0908*/ 	.word	0x00000001


	//----- nvinfo : EIATTR_CRS_STACK_SIZE
	.align		4
.L_52:
        /*090c*/ 	.byte	0x04, 0x1e
        /*090e*/ 	.short	(.L_54 - .L_53)
.L_53:
        /*0910*/ 	.word	0x00000000


	//----- nvinfo : EIATTR_CBANK_PARAM_SIZE
	.align		4
.L_54:
        /*0914*/ 	.byte	0x03, 0x19
        /*0916*/ 	.short	0x0800


	//----- nvinfo : EIATTR_PARAM_CBANK
	.align		4
        /*0918*/ 	.byte	0x04, 0x0a
        /*091a*/ 	.short	(.L_56 - .L_55)
	.align		4
.L_55:
        /*091c*/ 	.word	index@(.nv.constant0._ZN7cutlass13device_kernelINS_4gemm6kernel13GemmUniversalIN4cute5tupleIJiiiiEEENS1_10collective13CollectiveMmaINS1_35MainloopSm100TmaUmmaWarpSpecializedILi3ELi2ELi2ENS5_IJNS4_1CILi1EEESB_SB_EEEEENS5_IJNSA_ILi128EEENSA_ILi256EEESE_EEENS_12float_e5m2_tENS5_IJlSB_lEEENS_12float_e4m3_tESI_NS4_8TiledMMAINS4_8MMA_AtomIJNS4_10MMA_TraitsINS4_19SM100_MMA_F8F6F4_SSEJSH_SJ_fSE_SF_NS4_17integral_constantINS4_4UMMA5MajorELSQ_0EEESR_NSO_INSP_7ScaleInELSS_0EEEST_EEEEEENS4_6LayoutISC_NS5_IJNSA_ILi0EEESX_SX_EEEEENS5_IJNS4_10UnderscoreES10_S10_EEEEENS4_13SM90_TMA_LOADENS4_14ComposedLayoutINS4_7SwizzleILi3ELi4ELi3EEENS4_18smem_ptr_flag_bitsILi8EEENSW_INS5_IJNSA_ILi8EEESE_EEENS5_IJSE_SB_EEEEEEEvNS4_8identityES13_S1D_vS1E_EENS_8epilogue10collective18CollectiveEpilogueINS1G_23Sm100TmaWarpSpecializedILi4ELi2ELi64ELb0ELb0EEEJSG_NS5_IJNSW_ISE_SB_EENSW_INSA_ILi64EEESB_EEEEESH_SI_SH_SI_NS1G_6fusion15FusionCallbacksIS1K_NS1P_17LinearCombinationISH_fSH_fLNS_15FloatRoundStyleE2EEESG_S1O_JEEENS4_5SM1004TMEM4LOAD26SM100_TMEM_LOAD_32dp32b64xES13_NS14_INS15_ILi2ELi4ELi3EEES18_NSW_INS5_IJS19_S1M_EEENS5_IJS1M_SB_EEEEEEENS4_39AutoVectorizingCopyWithAssumedAlignmentILi128EEENS4_14SM90_TMA_STOREES23_S25_S25_EEEvvEEEEvNT_6ParamsE)
        /*0920*/ 	.short	0x0380
        /*0922*/ 	.short	0x0800


	//----- nvinfo : EIATTR_SW_WAR
	.align		4
.L_56:
        /*0924*/ 	.byte	0x04, 0x36
        /*0926*/ 	.short	(.L_58 - .L_57)
.L_57:
        /*0928*/ 	.word	0x00000008
.L_58:


//--------------------- .nv.callgraph             --------------------------
	.section	.nv.callgraph,"",@"SHT_CUDA_CALLGRAPH"
	.align	4
	.sectionentsize	8
	.align		4
        /*0000*/ 	.word	0x00000000
	.align		4
        /*0004*/ 	.word	0xffffffff
	.align		4
        /*0008*/ 	.word	index@(_ZN7cutlass13device_kernelINS_4gemm6kernel13GemmUniversalIN4cute5tupleIJiiiiEEENS1_10collective13CollectiveMmaINS1_35MainloopSm100TmaUmmaWarpSpecializedILi3ELi2ELi2ENS5_IJNS4_1CILi1EEESB_SB_EEEEENS5_IJNSA_ILi128EEENSA_ILi256EEESE_EEENS_12float_e5m2_tENS5_IJlSB_lEEENS_12float_e4m3_tESI_NS4_8TiledMMAINS4_8MMA_AtomIJNS4_10MMA_TraitsINS4_19SM100_MMA_F8F6F4_SSEJSH_SJ_fSE_SF_NS4_17integral_constantINS4_4UMMA5MajorELSQ_0EEESR_NSO_INSP_7ScaleInELSS_0EEEST_EEEEEENS4_6LayoutISC_NS5_IJNSA_ILi0EEESX_SX_EEEEENS5_IJNS4_10UnderscoreES10_S10_EEEEENS4_13SM90_TMA_LOADENS4_14ComposedLayoutINS4_7SwizzleILi3ELi4ELi3EEENS4_18smem_ptr_flag_bitsILi8EEENSW_INS5_IJNSA_ILi8EEESE_EEENS5_IJSE_SB_EEEEEEEvNS4_8identityES13_S1D_vS1E_EENS_8epilogue10collective18CollectiveEpilogueINS1G_23Sm100TmaWarpSpecializedILi4ELi2ELi64ELb0ELb0EEEJSG_NS5_IJNSW_ISE_SB_EENSW_INSA_ILi64EEESB_EEEEESH_SI_SH_SI_NS1G_6fusion15FusionCallbacksIS1K_NS1P_17LinearCombinationISH_fSH_fLNS_15FloatRoundStyleE2EEESG_S1O_JEEENS4_5SM1004TMEM4LOAD26SM100_TMEM_LOAD_32dp32b64xES13_NS14_INS15_ILi2ELi4ELi3EEES18_NSW_INS5_IJS19_S1M_EEENS5_IJS1M_SB_EEEEEEENS4_39AutoVectorizingCopyWithAssumedAlignmentILi128EEENS4_14SM90_TMA_STOREES23_S25_S25_EEEvvEEEEvNT_6ParamsE)
	.align		4
        /*000c*/ 	.word	index@(__assertfail)
	.align		4
        /*0010*/ 	.word	0x00000000
	.align		4
        /*0014*/ 	.word	0xfffffffe
	.align		4
        /*0018*/ 	.word	0x00000000
	.align		4
        /*001c*/ 	.word	0xfffffffd
	.align		4
        /*0020*/ 	.word	0x00000000
	.align		4
        /*0024*/ 	.word	0xfffffffc


//--------------------- .nv.constant4             --------------------------
	.section	.nv.constant4,"a",@progbits
	.align	8
	.align		8
.nv.constant4:
        /*0000*/ 	.dword	__assertfail
	.align		8
        /*0008*/ 	.dword	__unnamed_1
	.align		8
        /*0010*/ 	.dword	__unnamed_2
	.align		8
        /*0018*/ 	.dword	__unnamed_3
	.align		8
        /*0020*/ 	.dword	_ZN40_INTERNAL_c0538d33_4_k_cu_43bab918_241624cuda3std3__45__cpo5beginE
	.align		8
        /*0028*/ 	.dword	_ZN40_INTERNAL_c0538d33_4_k_cu_43bab918_241624cuda3std3__45__cpo3endE
	.align		8
        /*0030*/ 	.dword	_ZN40_INTERNAL_c0538d33_4_k_cu_43bab918_241624cuda3std3__45__cpo6cbeginE
	.align		8
        /*0038*/ 	.dword	_ZN40_INTERNAL_c0538d33_4_k_cu_43bab918_241624cuda3std3__45__cpo4cendE
	.align		8
        /*0040*/ 	.dword	_ZN40_INTERNAL_c0538d33_4_k_cu_43bab918_241624cuda3std3__442_GLOBAL__N__c0538d33_4_k_cu_43bab918_241626ignoreE
	.align		8
        /*0048*/ 	.dword	_ZN40_INTERNAL_c0538d33_4_k_cu_43bab918_241624cuda3std3__419piecewise_constructE
	.align		8
        /*0050*/ 	.dword	_ZN40_INTERNAL_c0538d33_4_k_cu_43bab918_241624cuda3std3__48in_placeE
	.align		8
        /*0058*/ 	.dword	_ZN40_INTERNAL_c0538d33_4_k_cu_43bab918_241624cuda3std6ranges3__45__cpo4swapE
	.align		8
        /*0060*/ 	.dword	_ZN40_INTERNAL_c0538d33_4_k_cu_43bab918_241624cuda3std6ranges3__45__cpo9iter_moveE
	.align		8
        /*0068*/ 	.dword	_ZN40_INTERNAL_c0538d33_4_k_cu_43bab918_241624cute7productE
	.align		8
        /*0070*/ 	.dword	_ZN40_INTERNAL_c0538d33_4_k_cu_43bab918_241624cute1_E
	.align		8
        /*0078*/ 	.dword	$str$25
	.align		8
        /*0080*/ 	.dword	$str$26
	.align		8
        /*0088*/ 	.dword	$str$27
	.align		8
        /*0090*/ 	.dword	$str$28


//--------------------- .text._ZN7cutlass13device_kernelINS_4gemm6kernel13GemmUniversalIN4cute5tupleIJiiiiEEENS1_10collective13CollectiveMmaINS1_35MainloopSm100TmaUmmaWarpSpecializedILi3ELi2ELi2ENS5_IJNS4_1CILi1EEESB_SB_EEEEENS5_IJNSA_ILi128EEENSA_ILi256EEESE_EEENS_12float_e5m2_tENS5_IJlSB_lEEENS_12float_e4m3_tESI_NS4_8TiledMMAINS4_8MMA_AtomIJNS4_10MMA_TraitsINS4_19SM100_MMA_F8F6F4_SSEJSH_SJ_fSE_SF_NS4_17integral_constantINS4_4UMMA5MajorELSQ_0EEESR_NSO_INSP_7ScaleInELSS_0EEEST_EEEEEENS4_6LayoutISC_NS5_IJNSA_ILi0EEESX_SX_EEEEENS5_IJNS4_10UnderscoreES10_S10_EEEEENS4_13SM90_TMA_LOADENS4_14ComposedLayoutINS4_7SwizzleILi3ELi4ELi3EEENS4_18smem_ptr_flag_bitsILi8EEENSW_INS5_IJNSA_ILi8EEESE_EEENS5_IJSE_SB_EEEEEEEvNS4_8identityES13_S1D_vS1E_EENS_8epilogue10collective18CollectiveEpilogueINS1G_23Sm100TmaWarpSpecializedILi4ELi2ELi64ELb0ELb0EEEJSG_NS5_IJNSW_ISE_SB_EENSW_INSA_ILi64EEESB_EEEEESH_SI_SH_SI_NS1G_6fusion15FusionCallbacksIS1K_NS1P_17LinearCombinationISH_fSH_fLNS_15FloatRoundStyleE2EEESG_S1O_JEEENS4_5SM1004TMEM4LOAD26SM100_TMEM_LOAD_32dp32b64xES13_NS14_INS15_ILi2ELi4ELi3EEES18_NSW_INS5_IJS19_S1M_EEENS5_IJS1M_SB_EEEEEEENS4_39AutoVectorizingCopyWithAssumedAlignmentILi128EEENS4_14SM90_TMA_STOREES23_S25_S25_EEEvvEEEEvNT_6ParamsE --------------------------
	.section	.text._ZN7cutlass13device_kernelINS_4gemm6kernel13GemmUniversalIN4cute5tupleIJiiiiEEENS1_10collective13CollectiveMmaINS1_35MainloopSm100TmaUmmaWarpSpecializedILi3ELi2ELi2ENS5_IJNS4_1CILi1EEESB_SB_EEEEENS5_IJNSA_ILi128EEENSA_ILi256EEESE_EEENS_12float_e5m2_tENS5_IJlSB_lEEENS_12float_e4m3_tESI_NS4_8TiledMMAINS4_8MMA_AtomIJNS4_10MMA_TraitsINS4_19SM100_MMA_F8F6F4_SSEJSH_SJ_fSE_SF_NS4_17integral_constantINS4_4UMMA5MajorELSQ_0EEESR_NSO_INSP_7ScaleInELSS_0EEEST_EEEEEENS4_6LayoutISC_NS5_IJNSA_ILi0EEESX_SX_EEEEENS5_IJNS4_10UnderscoreES10_S10_EEEEENS4_13SM90_TMA_LOADENS4_14ComposedLayoutINS4_7SwizzleILi3ELi4ELi3EEENS4_18smem_ptr_flag_bitsILi8EEENSW_INS5_IJNSA_ILi8EEESE_EEENS5_IJSE_SB_EEEEEEEvNS4_8identityES13_S1D_vS1E_EENS_8epilogue10collective18CollectiveEpilogueINS1G_23Sm100TmaWarpSpecializedILi4ELi2ELi64ELb0ELb0EEEJSG_NS5_IJNSW_ISE_SB_EENSW_INSA_ILi64EEESB_EEEEESH_SI_SH_SI_NS1G_6fusion15FusionCallbacksIS1K_NS1P_17LinearCombinationISH_fSH_fLNS_15FloatRoundStyleE2EEESG_S1O_JEEENS4_5SM1004TMEM4LOAD26SM100_TMEM_LOAD_32dp32b64xES13_NS14_INS15_ILi2ELi4ELi3EEES18_NSW_INS5_IJS19_S1M_EEENS5_IJS1M_SB_EEEEEEENS4_39AutoVectorizingCopyWithAssumedAlignmentILi128EEENS4_14SM90_TMA_STOREES23_S25_S25_EEEvvEEEEvNT_6ParamsE,"ax",@progbits
	.align	128
.text._ZN7cutlass13device_kernelINS_4gemm6kernel13GemmUniversalIN4cute5tupleIJiiiiEEENS1_10collective13CollectiveMmaINS1_35MainloopSm100TmaUmmaWarpSpecializedILi3ELi2ELi2ENS5_IJNS4_1CILi1EEESB_SB_EEEEENS5_IJNSA_ILi128EEENSA_ILi256EEESE_EEENS_12float_e5m2_tENS5_IJlSB_lEEENS_12float_e4m3_tESI_NS4_8TiledMMAINS4_8MMA_AtomIJNS4_10MMA_TraitsINS4_19SM100_MMA_F8F6F4_SSEJSH_SJ_fSE_SF_NS4_17integral_constantINS4_4UMMA5MajorELSQ_0EEESR_NSO_INSP_7ScaleInELSS_0EEEST_EEEEEENS4_6LayoutISC_NS5_IJNSA_ILi0EEESX_SX_EEEEENS5_IJNS4_10UnderscoreES10_S10_EEEEENS4_13SM90_TMA_LOADENS4_14ComposedLayoutINS4_7SwizzleILi3ELi4ELi3EEENS4_18smem_ptr_flag_bitsILi8EEENSW_INS5_IJNSA_ILi8EEESE_EEENS5_IJSE_SB_EEEEEEEvNS4_8identityES13_S1D_vS1E_EENS_8epilogue10collective18CollectiveEpilogueINS1G_23Sm100TmaWarpSpecializedILi4ELi2ELi64ELb0ELb0EEEJSG_NS5_IJNSW_ISE_SB_EENSW_INSA_ILi64EEESB_EEEEESH_SI_SH_SI_NS1G_6fusion15FusionCallbacksIS1K_NS1P_17LinearCombinationISH_fSH_fLNS_15FloatRoundStyleE2EEESG_S1O_JEEENS4_5SM1004TMEM4LOAD26SM100_TMEM_LOAD_32dp32b64xES13_NS14_INS15_ILi2ELi4ELi3EEES18_NSW_INS5_IJS19_S1M_EEENS5_IJS1M_SB_EEEEEEENS4_39AutoVectorizingCopyWithAssumedAlignmentILi128EEENS4_14SM90_TMA_STOREES23_S25_S25_EEEvvEEEEvNT_6ParamsE:
        .type           _ZN7cutlass13device_kernelINS_4gemm6kernel13GemmUniversalIN4cute5tupleIJiiiiEEENS1_10collective13CollectiveMmaINS1_35MainloopSm100TmaUmmaWarpSpecializedILi3ELi2ELi2ENS5_IJNS4_1CILi1EEESB_SB_EEEEENS5_IJNSA_ILi128EEENSA_ILi256EEESE_EEENS_12float_e5m2_tENS5_IJlSB_lEEENS_12float_e4m3_tESI_NS4_8TiledMMAINS4_8MMA_AtomIJNS4_10MMA_TraitsINS4_19SM100_MMA_F8F6F4_SSEJSH_SJ_fSE_SF_NS4_17integral_constantINS4_4UMMA5MajorELSQ_0EEESR_NSO_INSP_7ScaleInELSS_0EEEST_EEEEEENS4_6LayoutISC_NS5_IJNSA_ILi0EEESX_SX_EEEEENS5_IJNS4_10UnderscoreES10_S10_EEEEENS4_13SM90_TMA_LOADENS4_14ComposedLayoutINS4_7SwizzleILi3ELi4ELi3EEENS4_18smem_ptr_flag_bitsILi8EEENSW_INS5_IJNSA_ILi8EEESE_EEENS5_IJSE_SB_EEEEEEEvNS4_8identityES13_S1D_vS1E_EENS_8epilogue10collective18CollectiveEpilogueINS1G_23Sm100TmaWarpSpecializedILi4ELi2ELi64ELb0ELb0EEEJSG_NS5_IJNSW_ISE_SB_EENSW_INSA_ILi64EEESB_EEEEESH_SI_SH_SI_NS1G_6fusion15FusionCallbacksIS1K_NS1P_17LinearCombinationISH_fSH_fLNS_15FloatRoundStyleE2EEESG_S1O_JEEENS4_5SM1004TMEM4LOAD26SM100_TMEM_LOAD_32dp32b64xES13_NS14_INS15_ILi2ELi4ELi3EEES18_NSW_INS5_IJS19_S1M_EEENS5_IJS1M_SB_EEEEEEENS4_39AutoVectorizingCopyWithAssumedAlignmentILi128EEENS4_14SM90_TMA_STOREES23_S25_S25_EEEvvEEEEvNT_6ParamsE,@function
        .size           _ZN7cutlass13device_kernelINS_4gemm6kernel13GemmUniversalIN4cute5tupleIJiiiiEEENS1_10collective13CollectiveMmaINS1_35MainloopSm100TmaUmmaWarpSpecializedILi3ELi2ELi2ENS5_IJNS4_1CILi1EEESB_SB_EEEEENS5_IJNSA_ILi128EEENSA_ILi256EEESE_EEENS_12float_e5m2_tENS5_IJlSB_lEEENS_12float_e4m3_tESI_NS4_8TiledMMAINS4_8MMA_AtomIJNS4_10MMA_TraitsINS4_19SM100_MMA_F8F6F4_SSEJSH_SJ_fSE_SF_NS4_17integral_constantINS4_4UMMA5MajorELSQ_0EEESR_NSO_INSP_7ScaleInELSS_0EEEST_EEEEEENS4_6LayoutISC_NS5_IJNSA_ILi0EEESX_SX_EEEEENS5_IJNS4_10UnderscoreES10_S10_EEEEENS4_13SM90_TMA_LOADENS4_14ComposedLayoutINS4_7SwizzleILi3ELi4ELi3EEENS4_18smem_ptr_flag_bitsILi8EEENSW_INS5_IJNSA_ILi8EEESE_EEENS5_IJSE_SB_EEEEEEEvNS4_8identityES13_S1D_vS1E_EENS_8epilogue10collective18CollectiveEpilogueINS1G_23Sm100TmaWarpSpecializedILi4ELi2ELi64ELb0ELb0EEEJSG_NS5_IJNSW_ISE_SB_EENSW_INSA_ILi64EEESB_EEEEESH_SI_SH_SI_NS1G_6fusion15FusionCallbacksIS1K_NS1P_17LinearCombinationISH_fSH_fLNS_15FloatRoundStyleE2EEESG_S1O_JEEENS4_5SM1004TMEM4LOAD26SM100_TMEM_LOAD_32dp32b64xES13_NS14_INS15_ILi2ELi4ELi3EEES18_NSW_INS5_IJS19_S1M_EEENS5_IJS1M_SB_EEEEEEENS4_39AutoVectorizingCopyWithAssumedAlignmentILi128EEENS4_14SM90_TMA_STOREES23_S25_S25_EEEvvEEEEvNT_6ParamsE,(.L_x_164 - _ZN7cutlass13device_kernelINS_4gemm6kernel13GemmUniversalIN4cute5tupleIJiiiiEEENS1_10collective13CollectiveMmaINS1_35MainloopSm100TmaUmmaWarpSpecializedILi3ELi2ELi2ENS5_IJNS4_1CILi1EEESB_SB_EEEEENS5_IJNSA_ILi128EEENSA_ILi256EEESE_EEENS_12float_e5m2_tENS5_IJlSB_lEEENS_12float_e4m3_tESI_NS4_8TiledMMAINS4_8MMA_AtomIJNS4_10MMA_TraitsINS4_19SM100_MMA_F8F6F4_SSEJSH_SJ_fSE_SF_NS4_17integral_constantINS4_4UMMA5MajorELSQ_0EEESR_NSO_INSP_7ScaleInELSS_0EEEST_EEEEEENS4_6LayoutISC_NS5_IJNSA_ILi0EEESX_SX_EEEEENS5_IJNS4_10UnderscoreES10_S10_EEEEENS4_13SM90_TMA_LOADENS4_14ComposedLayoutINS4_7SwizzleILi3ELi4ELi3EEENS4_18smem_ptr_flag_bitsILi8EEENSW_INS5_IJNSA_ILi8EEESE_EEENS5_IJSE_SB_EEEEEEEvNS4_8identityES13_S1D_vS1E_EENS_8epilogue10collective18CollectiveEpilogueINS1G_23Sm100TmaWarpSpecializedILi4ELi2ELi64ELb0ELb0EEEJSG_NS5_IJNSW_ISE_SB_EENSW_INSA_ILi64EEESB_EEEEESH_SI_SH_SI_NS1G_6fusion15FusionCallbacksIS1K_NS1P_17LinearCombinationISH_fSH_fLNS_15FloatRoundStyleE2EEESG_S1O_JEEENS4_5SM1004TMEM4LOAD26SM100_TMEM_LOAD_32dp32b64xES13_NS14_INS15_ILi2ELi4ELi3EEES18_NSW_INS5_IJS19_S1M_EEENS5_IJS1M_SB_EEEEEEENS4_39AutoVectorizingCopyWithAssumedAlignmentILi128EEENS4_14SM90_TMA_STOREES23_S25_S25_EEEvvEEEEvNT_6ParamsE)
        .other          _ZN7cutlass13device_kernelINS_4gemm6kernel13GemmUniversalIN4cute5tupleIJiiiiEEENS1_10collective13CollectiveMmaINS1_35MainloopSm100TmaUmmaWarpSpecializedILi3ELi2ELi2ENS5_IJNS4_1CILi1EEESB_SB_EEEEENS5_IJNSA_ILi128EEENSA_ILi256EEESE_EEENS_12float_e5m2_tENS5_IJlSB_lEEENS_12float_e4m3_tESI_NS4_8TiledMMAINS4_8MMA_AtomIJNS4_10MMA_TraitsINS4_19SM100_MMA_F8F6F4_SSEJSH_SJ_fSE_SF_NS4_17integral_constantINS4_4UMMA5MajorELSQ_0EEESR_NSO_INSP_7ScaleInELSS_0EEEST_EEEEEENS4_6LayoutISC_NS5_IJNSA_ILi0EEESX_SX_EEEEENS5_IJNS4_10UnderscoreES10_S10_EEEEENS4_13SM90_TMA_LOADENS4_14ComposedLayoutINS4_7SwizzleILi3ELi4ELi3EEENS4_18smem_ptr_flag_bitsILi8EEENSW_INS5_IJNSA_ILi8EEESE_EEENS5_IJSE_SB_EEEEEEEvNS4_8identityES13_S1D_vS1E_EENS_8epilogue10collective18CollectiveEpilogueINS1G_23Sm100TmaWarpSpecializedILi4ELi2ELi64ELb0ELb0EEEJSG_NS5_IJNSW_ISE_SB_EENSW_INSA_ILi64EEESB_EEEEESH_SI_SH_SI_NS1G_6fusion15FusionCallbacksIS1K_NS1P_17LinearCombinationISH_fSH_fLNS_15FloatRoundStyleE2EEESG_S1O_JEEENS4_5SM1004TMEM4LOAD26SM100_TMEM_LOAD_32dp32b64xES13_NS14_INS15_ILi2ELi4ELi3EEES18_NSW_INS5_IJS19_S1M_EEENS5_IJS1M_SB_EEEEEEENS4_39AutoVectorizingCopyWithAssumedAlignmentILi128EEENS4_14SM90_TMA_STOREES23_S25_S25_EEEvvEEEEvNT_6ParamsE,@"STO_CUDA_ENTRY STV_DEFAULT"
_ZN7cutlass13device_kernelINS_4gemm6kernel13GemmUniversalIN4cute5tupleIJiiiiEEENS1_10collective13CollectiveMmaINS1_35MainloopSm100TmaUmmaWarpSpecializedILi3ELi2ELi2ENS5_IJNS4_1CILi1EEESB_SB_EEEEENS5_IJNSA_ILi128EEENSA_ILi256EEESE_EEENS_12float_e5m2_tENS5_IJlSB_lEEENS_12float_e4m3_tESI_NS4_8TiledMMAINS4_8MMA_AtomIJNS4_10MMA_TraitsINS4_19SM100_MMA_F8F6F4_SSEJSH_SJ_fSE_SF_NS4_17integral_constantINS4_4UMMA5MajorELSQ_0EEESR_NSO_INSP_7ScaleInELSS_0EEEST_EEEEEENS4_6LayoutISC_NS5_IJNSA_ILi0EEESX_SX_EEEEENS5_IJNS4_10UnderscoreES10_S10_EEEEENS4_13SM90_TMA_LOADENS4_14ComposedLayoutINS4_7SwizzleILi3ELi4ELi3EEENS4_18smem_ptr_flag_bitsILi8EEENSW_INS5_IJNSA_ILi8EEESE_EEENS5_IJSE_SB_EEEEEEEvNS4_8identityES13_S1D_vS1E_EENS_8epilogue10collective18CollectiveEpilogueINS1G_23Sm100TmaWarpSpecializedILi4ELi2ELi64ELb0ELb0EEEJSG_NS5_IJNSW_ISE_SB_EENSW_INSA_ILi64EEESB_EEEEESH_SI_SH_SI_NS1G_6fusion15FusionCallbacksIS1K_NS1P_17LinearCombinationISH_fSH_fLNS_15FloatRoundStyleE2EEESG_S1O_JEEENS4_5SM1004TMEM4LOAD26SM100_TMEM_LOAD_32dp32b64xES13_NS14_INS15_ILi2ELi4ELi3EEES18_NSW_INS5_IJS19_S1M_EEENS5_IJS1M_SB_EEEEEEENS4_39AutoVectorizingCopyWithAssumedAlignmentILi128EEENS4_14SM90_TMA_STOREES23_S25_S25_EEEvvEEEEvNT_6ParamsE:
[----:B------:R-:W1:Y:S01]  /*0000*/  LDC R1, c[0x0][0x37c] ;  /* 0x0000df00ff017b82 */ /* 0x000e620000000800 */
[----:B------:R-:W2:Y:S01]  /*0010*/  S2R R185, SR_TID.X ;  /* 0x0000000000b97919 */ /* 0x000ea20000002100 */
[----:B------:R-:W3:Y:S01]  /*0020*/  LDCU.64 UR4, c[0x0][0x890] ;  /* 0x00011200ff0477ac */ /* 0x000ee20008000a00 */
[----:B------:R-:W-:Y:S02]  /*0030*/  PRMT R171, RZ, 0x7610, R171 ;  /* 0x00007610ffab7816 */ /* 0x000fe400000000ab */
[----:B------:R-:W-:Y:S01]  /*0040*/  ELECT P5, URZ, PT ;  /* 0x0000000000ff782f */ /* 0x000fe200038a0000 */
[----:B------:R-:W4:Y:S01]  /*0050*/  LDCU.64 UR46, c[0x0][0x358] ;  /* 0x00006b00ff2e77ac */ /* 0x000f220008000a00 */
[----:B---3--:R-:W-:-:S04]  /*0060*/  UISETP.NE.U32.AND UP0, UPT, UR4, URZ, UPT ;  /* 0x000000ff0400728c */ /* 0x008fc8000bf05070 */
[----:B------:R-:W-:Y:S01]  /*0070*/  UISETP.NE.AND.EX UP0, UPT, UR5, URZ, UPT, UP0 ;  /* 0x000000ff0500728c */ /* 0x000fe2000bf05300 */
[----:B--2---:R-:W-:-:S05]  /*0080*/  SHF.R.U32.HI R173, RZ, 0x5, R185 ;  /* 0x00000005ffad7819 */ /* 0x004fca00000116b9 */
[----:B------:R-:W2:Y:S02]  /*0090*/  SHFL.IDX PT, R0, R173, RZ, 0x1f ;  /* 0x00001fffad007589 */ /* 0x000ea400000e0000 */
[----:B--2---:R-:W-:Y:S01]  /*00a0*/  R2UR UR8, R0 ;  /* 0x00000000000872ca */ /* 0x004fe200000e0000 */
[----:B-1--4-:R-:W-:-:S14]  /*00b0*/  BRA.U UP0, `(.L_x_0) ;  /* 0x00000001002c7547 */ /* 0x012fdc000b800000 */
[----:B------:R-:W1:Y:S02]  /*00c0*/  LDCU.64 UR6, c[0x0][0x888] ;  /* 0x00011100ff0677ac */ /* 0x000e640008000a00 */
[----:B-1----:R-:W-:-:S04]  /*00d0*/  UISETP.NE.U32.AND UP0, UPT, UR6, URZ, UPT ;  /* 0x000000ff0600728c */ /* 0x002fc8000bf05070 */
[----:B------:R-:W-:-:S09]  /*00e0*/  UISETP.NE.AND.EX UP0, UPT, UR7, URZ, UPT, UP0 ;  /* 0x000000ff0700728c */ /* 0x000fd2000bf05300 */
[----:B------:R-:W-:Y:S05]  /*00f0*/  BRA.U !UP0, `(.L_x_1) ;  /* 0x0000000108107547 */ /* 0x000fea000b800000 */
[----:B------:R-:W1:Y:S02]  /*0100*/  LDC.64 R2, c[0x0][0x888] ;  /* 0x00022200ff027b82 */ /* 0x000e640000000a00 */
[----:B-1----:R1:W5:Y:S01]  /*0110*/  LDG.E R81, desc[UR46][R2.64] ;  /* 0x0000002e02517981 */ /* 0x002362000c1e1900 */
[----:B------:R-:W-:Y:S01]  /*0120*/  HFMA2 R171, -RZ, RZ, 0, 5.9604644775390625e-08 ;  /* 0x00000001ffab7431 */ /* 0x000fe200000001ff */
[----:B------:R-:W-:Y:S05]  /*0130*/  BRA `(.L_x_0) ;  /* 0x00000000000c7947 */ /* 0x000fea0003800000 */
.L_x_1:
[----:B------:R-:W1:Y:S01]  /*0140*/  LDCU UR6, c[0x0][0x880] ;  /* 0x00011000ff0677ac */ /* 0x000e620008000800 */
[----:B------:R-:W-:Y:S01]  /*0150*/  HFMA2 R171, -RZ, RZ, 0, 5.9604644775390625e-08 ;  /* 0x00000001ffab7431 */ /* 0x000fe200000001ff */
[----:B-1----:R-:W-:-:S07]  /*0160*/  MOV R81, UR6 ;  /* 0x0000000600517c02 */ /* 0x002fce0008000f00 */
.L_x_0:
[----:B------:R-:W2:Y:S02]  /*0170*/  LDCU.64 UR6, c[0x0][0x8b0] ;  /* 0x00011600ff0677ac */ /* 0x000ea40008000a00 */
[----:B--2---:R-:W-:-:S04]  /*0180*/  UISETP.NE.U32.AND UP0, UPT, UR6, URZ, UPT ;  /* 0x000000ff0600728c */ /* 0x004fc8000bf05070 */
[----:B------:R-:W-:-:S09]  /*0190*/  UISETP.NE.AND.EX UP0, UPT, UR7, URZ, UPT, UP0 ;  /* 0x000000ff0700728c */ /* 0x000fd2000bf05300 */
[----:B------:R-:W-:Y:S05]  /*01a0*/  BRA.U UP0, `(.L_x_2) ;  /* 0x0000000100247547 */ /* 0x000fea000b800000 */
[----:B------:R-:W2:Y:S02]  /*01b0*/  LDCU.64 UR6, c[0x0][0x8a8] ;  /* 0x00011500ff0677ac */ /* 0x000ea40008000a00 */
[----:B--2---:R-:W-:-:S04]  /*01c0*/  UISETP.NE.U32.AND UP0, UPT, UR6, URZ, UPT ;  /* 0x000000ff0600728c */ /* 0x004fc8000bf05070 */
[----:B------:R-:W-:-:S09]  /*01d0*/  UISETP.NE.AND.EX UP0, UPT, UR7, URZ, UPT, UP0 ;  /* 0x000000ff0700728c */ /* 0x000fd2000bf05300 */
[----:B------:R-:W-:Y:S05]  /*01e0*/  BRA.U !UP0, `(.L_x_3) ;  /* 0x00000001080c7547 */ /* 0x000fea000b800000 */
[----:B------:R-:W2:Y:S02]  /*01f0*/  LDC.64 R78, c[0x0][0x8a8] ;  /* 0x00022a00ff4e7b82 */ /* 0x000ea40000000a00 */
[----:B--2---:R2:W5:Y:S01]  /*0200*/  LDG.E R78, desc[UR46][R78.64] ;  /* 0x0000002e4e4e7981 */ /* 0x004562000c1e1900 */
[----:B------:R-:W-:Y:S05]  /*0210*/  BRA `(.L_x_2) ;  /* 0x0000000000087947 */ /* 0x000fea0003800000 */
.L_x_3:
[----:B------:R-:W2:Y:S02]  /*0220*/  LDCU UR6, c[0x0][0x8a0] ;  /* 0x00011400ff0677ac */ /* 0x000ea40008000800 */
[----:B--2---:R-:W-:Y:S02]  /*0230*/  MOV R78, UR6 ;  /* 0x00000006004e7c02 */ /* 0x004fe40008000f00 */
.L_x_2:
[----:B------:R-:W-:Y:S01]  /*0240*/  IMAD.U32 R0, RZ, RZ, UR8 ;  /* 0x00000008ff007e24 */ /* 0x000fe2000f8e00ff */
[----:B------:R-:W-:Y:S04]  /*0250*/  BSSY.RECONVERGENT B0, `(.L_x_4) ;  /* 0x000000c000007945 */ /* 0x000fe80003800200 */
[C---:B------:R-:W-:Y:S02]  /*0260*/  ISETP.NE.OR P1, PT, R0.reuse, 0x1, !P5 ;  /* 0x000000010000780c */ /* 0x040fe40006f25670 */
[----:B------:R-:W-:-:S11]  /*0270*/  ISETP.NE.OR P0, PT, R0, 0x3, !P5 ;  /* 0x000000030000780c */ /* 0x000fd60006f05670 */
[----:B------:R-:W-:Y:S05]  /*0280*/  @P1 BRA `(.L_x_5) ;  /* 0x0000000000201947 */ /* 0x000fea0003800000 */
[----:B------:R-:W3:Y:S02]  /*0290*/  LDCU.64 UR6, c[0x0][0x348] ;  /* 0x00006900ff0677ac */ /* 0x000ee40008000a00 */
[----:B---3--:R-:W-:Y:S02]  /*02a0*/  UIADD3 UR10, UP1, UPT, UR6, 0x80, URZ ;  /* 0x00000080060a7890 */ /* 0x008fe4000ff3e0ff */
[----:B------:R-:W-:Y:S02]  /*02b0*/  UIADD3 UR6, UP0, UPT, UR6, 0x180, URZ ;  /* 0x0000018006067890 */ /* 0x000fe4000ff1e0ff */
[----:B------:R-:W-:Y:S02]  /*02c0*/  UIADD3.X UR11, UPT, UPT, URZ, UR7, URZ, UP1, !UPT ;  /* 0x00000007ff0b7290 */ /* 0x000fe40008ffe4ff */
[----:B------:R-:W-:-:S07]  /*02d0*/  UIADD3.X UR7, UPT, UPT, URZ, UR7, URZ, UP0, !UPT ;  /* 0x00000007ff077290 */ /* 0x000fce00087fe4ff */
[----:B------:R3:W-:Y:S02]  /*02e0*/  UTMACCTL.PF [UR10] ;  /* 0x000000000a0079b9 */ /* 0x0007e40008040000 */
[----:B------:R3:W-:Y:S02]  /*02f0*/  UTMACCTL.PF [UR6] ;  /* 0x00000000060079b9 */ /* 0x0007e40008040000 */
[----:B---3--:R-:W-:Y:S01]  /*0300*/  NOP ;  /* 0x0000000000007918 */ /* 0x008fe20000000000 */
.L_x_5:
[----:B------:R-:W-:Y:S05]  /*0310*/  BSYNC.RECONVERGENT B0 ;  /* 0x0000000000007941 */ /* 0x000fea0003800200 */
.L_x_4:
[----:B------:R-:W-:Y:S04]  /*0320*/  BSSY.RECONVERGENT B0, `(.L_x_6) ;  /* 0x000000a000007945 */ /* 0x000fe80003800200 */
        /* <DEDUP_REMOVED lines=9> */
.L_x_7:
[----:B------:R-:W-:Y:S05]  /*03c0*/  BSYNC.RECONVERGENT B0 ;  /* 0x0000000000007941 */ /* 0x000fea0003800200 */
.L_x_6:
[----:B------:R-:W3:Y:S01]  /*03d0*/  LDCU.64 UR6, c[0x0][0x888] ;  /* 0x00011100ff0677ac */ /* 0x000ee20008000a00 */
[----:B------:R-:W-:Y:S02]  /*03e0*/  UISETP.EQ.U32.AND UP1, UPT, UR4, URZ, UPT ;  /* 0x000000ff0400728c */ /* 0x000fe4000bf22070 */
[----:B------:R-:W-:Y:S02]  /*03f0*/  UPLOP3.LUT UP2, UPT, UPT, UPT, UPT, 0x80, 0x8 ;  /* 0x000000000008789c */ /* 0x000fe40003f4f070 */
[----:B---3--:R-:W-:-:S04]  /*0400*/  UISETP.NE.U32.AND UP0, UPT, UR6, URZ, UPT ;  /* 0x000000ff0600728c */ /* 0x008fc8000bf05070 */
[----:B------:R-:W-:-:S04]  /*0410*/  UISETP.NE.AND.EX UP0, UPT, UR7, URZ, UPT, UP0 ;  /* 0x000000ff0700728c */ /* 0x000fc8000bf05300 */
[----:B------:R-:W-:-:S04]  /*0420*/  UISETP.EQ.OR.EX UP3, UPT, UR5, URZ, !UP0, UP1 ;  /* 0x000000ff0500728c */ /* 0x000fc8000c762710 */
[----:B------:R-:W-:-:S05]  /*0430*/  UP2UR UR50, UPR, URZ, 0x8 ;  /* 0x00000008ff327883 */ /* 0x000fca0008000000 */
[----:B------:R-:W-:Y:S07]  /*0440*/  BRA.U !UP3, `(.L_x_8) ;  /* 0x000000010b207547 */ /* 0x000fee000b800000 */
[----:B------:R-:W-:Y:S01]  /*0450*/  UISETP.NE.U32.AND UP2, UPT, UR4, URZ, UPT ;  /* 0x000000ff0400728c */ /* 0x000fe2000bf45070 */
[----:B-----5:R-:W-:Y:S01]  /*0460*/  FSETP.NEU.AND P0, PT, R81, RZ, PT ;  /* 0x000000ff5100720b */ /* 0x020fe20003f0d000 */
[----:B------:R-:W-:Y:S02]  /*0470*/  USEL UR4, URZ, 0xffffffff, UP0 ;  /* 0xffffffffff047887 */ /* 0x000fe40008000000 */
[----:B------:R-:W-:-:S10]  /*0480*/  UISETP.NE.AND.EX UP2, UPT, UR5, URZ, UPT, UP2 ;  /* 0x000000ff0500728c */ /* 0x000fd4000bf45320 */
[----:B------:R-:W-:Y:S01]  /*0490*/  VOTEU.ANY UP1, P0 ;  /* 0x0000000000ff7886 */ /* 0x000fe20000020100 */
[----:B------:R-:W-:-:S04]  /*04a0*/  @!UP2 USEL UR4, URZ, 0xffffffff, UP1 ;  /* 0xffffffffff04a887 */ /* 0x000fc80008800000 */
[----:B------:R-:W-:-:S04]  /*04b0*/  ULOP3.LUT UR4, UR4, 0x1, URZ, 0xc0, !UPT ;  /* 0x0000000104047892 */ /* 0x000fc8000f8ec0ff */
[----:B------:R-:W-:-:S11]  /*04c0*/  UISETP.NE.U32.AND UP2, UPT, UR4, 0x1, UPT ;  /* 0x000000010400788c */ /* 0x000fd6000bf45070 */
.L_x_8:
[----:B-1----:R-:W1:Y:S01]  /*04d0*/  SHFL.IDX PT, R2, R173, RZ, 0x1f ;  /* 0x00001fffad027589 */ /* 0x002e6200000e0000 */
[----:B------:R-:W-:-:S04]  /*04e0*/  UISETP.NE.AND UP1, UPT, UR8, 0x2, UPT ;  /* 0x000000020800788c */ /* 0x000fc8000bf25270 */
[----:B------:R-:W-:Y:S01]  /*04f0*/  USEL UR6, URZ, 0x1, UP1 ;  /* 0x00000001ff067887 */ /* 0x000fe20008800000 */
[----:B-1----:R-:W-:-:S13]  /*0500*/  ISETP.NE.AND P0, PT, R2, RZ, PT ;  /* 0x000000ff0200720c */ /* 0x002fda0003f05270 */
[----:B------:R-:W-:Y:S05]  /*0510*/  @P0 BRA `(.L_x_9) ;  /* 0x0000000000400947 */ /* 0x000fea0003800000 */
[----:B------:R-:W1:Y:S01]  /*0520*/  S2UR UR5, SR_CgaCtaId ;  /* 0x00000000000579c3 */ /* 0x000e620000008800 */
[----:B------:R-:W-:Y:S01]  /*0530*/  UMOV UR7, 0x400 ;  /* 0x0000040000077882 */ /* 0x000fe20000000000 */
[----:B------:R-:W-:Y:S01]  /*0540*/  UMOV UR4, 0x1 ;  /* 0x0000000100047882 */ /* 0x000fe20000000000 */
[----:B------:R-:W-:Y:S01]  /*0550*/  ELECT P0, URZ, PT ;  /* 0x0000000000ff782f */ /* 0x000fe20003800000 */
[----:B------:R-:W-:-:S04]  /*0560*/  UIADD3 UR10, UPT, UPT, -UR4, 0x100000, URZ ;  /* 0x00100000040a7890 */ /* 0x000fc8000fffe1ff */
[----:B------:R-:W-:Y:S02]  /*0570*/  USHF.L.U32 UR11, UR10, 0xb, URZ ;  /* 0x0000000b0a0b7899 */ /* 0x000fe400080006ff */
[----:B------:R-:W-:Y:S02]  /*0580*/  USHF.L.U32 UR10, UR10, 0x1, URZ ;  /* 0x000000010a0a7899 */ /* 0x000fe400080006ff */
[----:B-1----:R-:W-:Y:S01]  /*0590*/  ULEA UR5, UR5, UR7, 0x18 ;  /* 0x0000000705057291 */ /* 0x002fe2000f8ec0ff */
[----:B------:R-:W1:Y:S11]  /*05a0*/  FENCE.VIEW.ASYNC.S ;  /* 0x00000000000073c6 */ /* 0x000e760000000000 */
[----:B-1----:R1:W3:Y:S01]  /*05b0*/  SYNCS.EXCH.64 URZ, [UR5], UR10 ;  /* 0x0000000a05ff75b2 */ /* 0x0022e20008000100 */
[----:B------:R1:W4:Y:S01]  /*05c0*/  SYNCS.EXCH.64 URZ, [UR5+0x18], UR10 ;  /* 0x0000180a05ff75b2 */ /* 0x0003220008000100 */
[----:B------:R1:W1:Y:S01]  /*05d0*/  SYNCS.EXCH.64 URZ, [UR5+0x8], UR10 ;  /* 0x0000080a05ff75b2 */ /* 0x0002620008000100 */
[----:B------:R1:W1:Y:S01]  /*05e0*/  SYNCS.EXCH.64 URZ, [UR5+0x20], UR10 ;  /* 0x0000200a05ff75b2 */ /* 0x0002620008000100 */
[----:B------:R1:W1:Y:S01]  /*05f0*/  SYNCS.EXCH.64 URZ, [UR5+0x10], UR10 ;  /* 0x0000100a05ff75b2 */ /* 0x0002620008000100 */
[----:B------:R1:W1:Y:S01]  /*0600*/  SYNCS.EXCH.64 URZ, [UR5+0x28], UR10 ;  /* 0x0000280a05ff75b2 */ /* 0x0002620008000100 */
[----:B------:R-:W-:Y:S01]  /*0610*/  NOP ;  /* 0x0000000000007918 */ /* 0x000fe20000000000 */
.L_x_9:
[----:B------:R-:W2:Y:S01]  /*0620*/  SHFL.IDX PT, R2, R173, RZ, 0x1f ;  /* 0x00001fffad027589 */ /* 0x000ea200000e0000 */
[----:B------:R-:W-:Y:S01]  /*0630*/  NOP ;  /* 0x0000000000007918 */ /* 0x000fe20000000000 */
[----:B--2---:R-:W-:-:S13]  /*0640*/  ISETP.NE.AND P0, PT, R2, 0x1, PT ;  /* 0x000000010200780c */ /* 0x004fda0003f05270 */
[----:B------:R-:W-:Y:S05]  /*0650*/  @P0 BRA `(.L_x_10) ;  /* 0x0000000000580947 */ /* 0x000fea0003800000 */
[----:B------:R-:W2:Y:S01]  /*0660*/  S2UR UR7, SR_CgaCtaId ;  /* 0x00000000000779c3 */ /* 0x000ea20000008800 */
[----:B------:R-:W-:Y:S01]  /*0670*/  UMOV UR9, 0x400 ;  /* 0x0000040000097882 */ /* 0x000fe20000000000 */
[----:B-1----:R-:W-:Y:S01]  /*0680*/  UMOV UR5, 0x20 ;  /* 0x0000002000057882 */ /* 0x002fe20000000000 */
[----:B------:R-:W-:Y:S01]  /*0690*/  UMOV UR4, 0x80 ;  /* 0x0000008000047882 */ /* 0x000fe20000000000 */
[----:B------:R-:W-:-:S04]  /*06a0*/  UIADD3 UR10, UPT, UPT, -UR5, 0x100000, URZ ;  /* 0x00100000050a7890 */ /* 0x000fc8000fffe1ff */
[----:B------:R-:W-:Y:S02]  /*06b0*/  USHF.L.U32 UR11, UR10, 0xb, URZ ;  /* 0x0000000b0a0b7899 */ /* 0x000fe400080006ff */
[----:B------:R-:W-:Y:S02]  /*06c0*/  USHF.L.U32 UR10, UR10, 0x1, URZ ;  /* 0x000000010a0a7899 */ /* 0x000fe400080006ff */
[----:B------:R-:W-:-:S04]  /*06d0*/  UIADD3 UR4, UPT, UPT, -UR4, 0x100000, URZ ;  /* 0x0010000004047890 */ /* 0x000fc8000fffe1ff */
[----:B------:R-:W-:Y:S02]  /*06e0*/  USHF.L.U32 UR5, UR4, 0xb, URZ ;  /* 0x0000000b04057899 */ /* 0x000fe400080006ff */
[----:B------:R-:W-:Y:S01]  /*06f0*/  USHF.L.U32 UR4, UR4, 0x1, URZ ;  /* 0x0000000104047899 */ /* 0x000fe200080006ff */
[----:B------:R-:W-:Y:S01]  /*0700*/  ELECT P0, URZ, PT ;  /* 0x0000000000ff782f */ /* 0x000fe20003800000 */
[----:B--2---:R-:W-:Y:S01]  /*0710*/  ULEA UR7, UR7, UR9, 0x18 ;  /* 0x0000000907077291 */ /* 0x004fe2000f8ec0ff */
[----:B------:R-:W1:Y:S11]  /*0720*/  FENCE.VIEW.ASYNC.S ;  /* 0x00000000000073c6 */ /* 0x000e760000000000 */
[----:B-1----:R2:W1:Y:S01]  /*0730*/  SYNCS.EXCH.64 URZ, [UR7+0x30], UR10 ;  /* 0x0000300a07ff75b2 */ /* 0x0024620008000100 */
[----:B------:R2:W1:Y:S01]  /*0740*/  SYNCS.EXCH.64 URZ, [UR7+0x50], UR4 ;  /* 0x0000500407ff75b2 */ /* 0x0004620008000100 */
[----:B------:R2:W1:Y:S01]  /*0750*/  SYNCS.EXCH.64 URZ, [UR7+0x38], UR10 ;  /* 0x0000380a07ff75b2 */ /* 0x0004620008000100 */
[----:B------:R2:W1:Y:S01]  /*0760*/  SYNCS.EXCH.64 URZ, [UR7+0x58], UR4 ;  /* 0x0000580407ff75b2 */ /* 0x0004620008000100 */
[----:B------:R2:W1:Y:S01]  /*0770*/  SYNCS.EXCH.64 URZ, [UR7+0x40], UR10 ;  /* 0x0000400a07ff75b2 */ /* 0x0004620008000100 */
[----:B------:R2:W1:Y:S01]  /*0780*/  SYNCS.EXCH.64 URZ, [UR7+0x60], UR4 ;  /* 0x0000600407ff75b2 */ /* 0x0004620008000100 */
[----:B------:R2:W1:Y:S01]  /*0790*/  SYNCS.EXCH.64 URZ, [UR7+0x48], UR10 ;  /* 0x0000480a07ff75b2 */ /* 0x0004620008000100 */
[----:B------:R2:W1:Y:S02]  /*07a0*/  SYNCS.EXCH.64 URZ, [UR7+0x68], UR4 ;  /* 0x0000680407ff75b2 */ /* 0x0004640008000100 */
[----:B--2---:R-:W-:Y:S01]  /*07b0*/  NOP ;  /* 0x0000000000007918 */ /* 0x004fe20000000000 */
.L_x_10:
[----:B------:R-:W2:Y:S01]  /*07c0*/  SHFL.IDX PT, R2, R173, RZ, 0x1f ;  /* 0x00001fffad027589 */ /* 0x000ea200000e0000 */
[----:B------:R-:W-:Y:S01]  /*07d0*/  NOP ;  /* 0x0000000000007918 */ /* 0x000fe20000000000 */
[----:B--2---:R-:W-:-:S13]  /*07e0*/  ISETP.NE.AND P0, PT, R2, 0x3, PT ;  /* 0x000000030200780c */ /* 0x004fda0003f05270 */
[----:B------:R-:W-:Y:S05]  /*07f0*/  @P0 BRA `(.L_x_11) ;  /* 0x0000000000300947 */ /* 0x000fea0003800000 */
[----:B-1----:R-:W1:Y:S01]  /*0800*/  S2UR UR5, SR_CgaCtaId ;  /* 0x00000000000579c3 */ /* 0x002e620000008800 */
        /* <DEDUP_REMOVED lines=8> */
[----:B-1----:R2:W1:Y:S01]  /*0890*/  SYNCS.EXCH.64 URZ, [UR5+0x70], UR10 ;  /* 0x0000700a05ff75b2 */ /* 0x0024620008000100 */
[----:B------:R2:W1:Y:S02]  /*08a0*/  SYNCS.EXCH.64 URZ, [UR5+0x78], UR10 ;  /* 0x0000780a05ff75b2 */ /* 0x0004640008000100 */
[----:B--2---:R-:W-:Y:S01]  /*08b0*/  NOP ;  /* 0x0000000000007918 */ /* 0x004fe20000000000 */
.L_x_11:
[----:B------:R-:W2:Y:S01]  /*08c0*/  SHFL.IDX PT, R2, R173, RZ, 0x1f ;  /* 0x00001fffad027589 */ /* 0x000ea200000e0000 */
[----:B------:R-:W-:Y:S01]  /*08d0*/  NOP ;  /* 0x0000000000007918 */ /* 0x000fe20000000000 */
[----:B--2---:R-:W-:-:S13]  /*08e0*/  ISETP.NE.AND P0, PT, R2, 0x4, PT ;  /* 0x000000040200780c */ /* 0x004fda0003f05270 */
[----:B------:R-:W-:Y:S05]  /*08f0*/  @P0 BRA `(.L_x_12) ;  /* 0x00000000004c0947 */ /* 0x000fea0003800000 */
[----:B-1----:R-:W1:Y:S01]  /*0900*/  S2UR UR5, SR_CgaCtaId ;  /* 0x00000000000579c3 */ /* 0x002e620000008800 */
[----:B------:R-:W-:Y:S01]  /*0910*/  UMOV UR9, 0x100 ;  /* 0x0000010000097882 */ /* 0x000fe20000000000 */
[----:B------:R-:W-:Y:S01]  /*0920*/  UMOV UR7, 0x400 ;  /* 0x0000040000077882 */ /* 0x000fe20000000000 */
[----:B------:R-:W-:Y:S01]  /*0930*/  USEL UR9, UR9, 0xe0, UP2 ;  /* 0x000000e009097887 */ /* 0x000fe20009000000 */
[----:B------:R-:W-:Y:S01]  /*0940*/  UMOV UR4, 0x1 ;  /* 0x0000000100047882 */ /* 0x000fe20000000000 */
[----:B------:R-:W-:Y:S01]  /*0950*/  ELECT P0, URZ, PT ;  /* 0x0000000000ff782f */ /* 0x000fe20003800000 */
[----:B------:R-:W-:-:S04]  /*0960*/  UIADD3 UR10, UPT, UPT, -UR4, 0x100000, URZ ;  /* 0x00100000040a7890 */ /* 0x000fc8000fffe1ff */
[----:B------:R-:W-:Y:S02]  /*0970*/  USHF.L.U32 UR11, UR10, 0xb, URZ ;  /* 0x0000000b0a0b7899 */ /* 0x000fe400080006ff */
[----:B------:R-:W-:Y:S02]  /*0980*/  USHF.L.U32 UR10, UR10, 0x1, URZ ;  /* 0x000000010a0a7899 */ /* 0x000fe400080006ff */
[----:B------:R-:W-:-:S04]  /*0990*/  UIADD3 UR12, UPT, UPT, -UR9, 0x100000, URZ ;  /* 0x00100000090c7890 */ /* 0x000fc8000fffe1ff */
[----:B------:R-:W-:Y:S02]  /*09a0*/  USHF.L.U32 UR13, UR12, 0xb, URZ ;  /* 0x0000000b0c0d7899 */ /* 0x000fe400080006ff */
[----:B------:R-:W-:Y:S02]  /*09b0*/  USHF.L.U32 UR12, UR12, 0x1, URZ ;  /* 0x000000010c0c7899 */ /* 0x000fe400080006ff */
[----:B-1----:R-:W-:Y:S01]  /*09c0*/  ULEA UR5, UR5, UR7, 0x18 ;  /* 0x0000000705057291 */ /* 0x002fe2000f8ec0ff */
[----:B------:R-:W1:Y:S11]  /*09d0*/  FENCE.VIEW.ASYNC.S ;  /* 0x00000000000073c6 */ /* 0x000e760000000000 */
[----:B-1----:R2:W1:Y:S01]  /*09e0*/  SYNCS.EXCH.64 URZ, [UR5+0x80], UR10 ;  /* 0x0000800a05ff75b2 */ /* 0x0024620008000100 */
[----:B------:R2:W1:Y:S01]  /*09f0*/  SYNCS.EXCH.64 URZ, [UR5+0x90], UR12 ;  /* 0x0000900c05ff75b2 */ /* 0x0004620008000100 */
[----:B------:R2:W1:Y:S01]  /*0a00*/  SYNCS.EXCH.64 URZ, [UR5+0x88], UR10 ;  /* 0x0000880a05ff75b2 */ /* 0x0004620008000100 */
[----:B------:R2:W1:Y:S02]  /*0a10*/  SYNCS.EXCH.64 URZ, [UR5+0x98], UR12 ;  /* 0x0000980c05ff75b2 */ /* 0x0004640008000100 */
[----:B--2---:R-:W-:Y:S01]  /*0a20*/  NOP ;  /* 0x0000000000007918 */ /* 0x004fe20000000000 */
.L_x_12:
        /* <DEDUP_REMOVED lines=20> */
[----:B------:R2:W1:Y:S02]  /*0b70*/  SYNCS.EXCH.64 URZ, [UR7+0xb8], UR4 ;  /* 0x0000b80407ff75b2 */ /* 0x0004640008000100 */
[----:B--2---:R-:W-:Y:S01]  /*0b80*/  NOP ;  /* 0x0000000000007918 */ /* 0x004fe20000000000 */
.L_x_13:
        /* <DEDUP_REMOVED lines=18> */
.L_x_14:
[----:B-1----:R-:W1:Y:S01]  /*0cb0*/  S2UR UR5, SR_CTAID.X ;  /* 0x00000000000579c3 */ /* 0x002e620000002500 */
[----:B------:R-:W-:-:S05]  /*0cc0*/  CS2R.32 R170, SR_CgaSize ;  /* 0x0000000000aa7805 */ /* 0x000fca0000008a00 */
[----:B------:R-:W-:-:S05]  /*0cd0*/  IMAD R170, R170, -0xa0, RZ ;  /* 0xffffff60aaaa7824 */ /* 0x000fca00078e02ff */
[----:B------:R-:W-:-:S14]  /*0ce0*/  R2UR UR9, R170 ;  /* 0x00000000aa0972ca */ /* 0x000fdc00000e0000 */
[----:B------:R-:W2:Y:S01]  /*0cf0*/  LDCU UR9, c[0x0][UR9+0x2b0] ;  /* 0x00005600090977ac */ /* 0x000ea20008000800 */
[----:B------:R-:W-:Y:S01]  /*0d00*/  NOP ;  /* 0x0000000000007918 */ /* 0x000fe20000000000 */
[----:B------:R-:W-:-:S05]  /*0d10*/  CS2R.32 R170, SR_CgaSize ;  /* 0x0000000000aa7805 */ /* 0x000fca0000008a00 */
[----:B------:R-:W-:-:S05]  /*0d20*/  IMAD R170, R170, -0xa0, RZ ;  /* 0xffffff60aaaa7824 */ /* 0x000fca00078e02ff */
[----:B------:R-:W-:-:S14]  /*0d30*/  R2UR UR7, R170 ;  /* 0x00000000aa0772ca */ /* 0x000fdc00000e0000 */
[----:B------:R-:W3:Y:S01]  /*0d40*/  LDCU UR7, c[0x0][UR7+0x2b4] ;  /* 0x00005680070777ac */ /* 0x000ee20008000800 */
[----:B------:R-:W4:Y:S08]  /*0d50*/  S2UR UR4, SR_CTAID.Y ;  /* 0x00000000000479c3 */ /* 0x000f300000002600 */
[----:B------:R-:W3:Y:S01]  /*0d60*/  LDC R9, c[0x0][0xb24] ;  /* 0x0002c900ff097b82 */ /* 0x000ee20000000800 */
[----:B-1----:R-:W-:-:S02]  /*0d70*/  I2FP.F32.U32 R5, UR5 ;  /* 0x0000000500057c45 */ /* 0x002fc40008201000 */
[----:B------:R-:W-:-:S05]  /*0d80*/  CS2R.32 R3, SR_CgaSize ;  /* 0x0000000000037805 */ /* 0x000fca0000008a00 */
[----:B------:R-:W-:-:S06]  /*0d90*/  IMAD R3, R3, -0xa0, RZ ;  /* 0xffffff6003037824 */ /* 0x000fcc00078e02ff */
[----:B------:R-:W1:Y:S01]  /*0da0*/  LDC R3, c[0x0][R3+0x2a0] ;  /* 0x0000a80003037b82 */ /* 0x000e620000000800 */
[----:B------:R-:W-:Y:S01]  /*0db0*/  MOV R21, UR5 ;  /* 0x0000000500157c02 */ /* 0x000fe20008000f00 */
[----:B--2---:R-:W-:Y:S01]  /*0dc0*/  FMUL R5, R5, UR9 ;  /* 0x0000000905057c20 */ /* 0x004fe20008400000 */
[----:B----4-:R-:W-:Y:S02]  /*0dd0*/  I2FP.F32.U32 R4, UR4 ;  /* 0x0000000400047c45 */ /* 0x010fe40008201000 */
[----:B------:R-:W-:-:S05]  /*0de0*/  CS2R.32 R2, SR_CgaSize ;  /* 0x0000000000027805 */ /* 0x000fca0000008a00 */
[----:B------:R-:W-:-:S06]  /*0df0*/  IMAD R2, R2, -0xa0, RZ ;  /* 0xffffff6002027824 */ /* 0x000fcc00078e02ff */
[----:B------:R-:W2:Y:S01]  /*0e00*/  LDC R2, c[0x0][R2+0x2a4] ;  /* 0x0000a90002027b82 */ /* 0x000ea20000000800 */
[----:B------:R-:W4:Y:S01]  /*0e10*/  F2I.U32.TRUNC.NTZ R170, R5 ;  /* 0x0000000500aa7305 */ /* 0x000f22000020f000 */
[----:B------:R-:W-:Y:S01]  /*0e20*/  MOV R20, UR4 ;  /* 0x0000000400147c02 */ /* 0x000fe20008000f00 */
[----:B---3--:R-:W-:-:S05]  /*0e30*/  FMUL R4, R4, UR7 ;  /* 0x0000000704047c20 */ /* 0x008fca0008400000 */
[----:B------:R-:W-:Y:S01]  /*0e40*/  BAR.SYNC.DEFER_BLOCKING 0x0 ;  /* 0x0000000000007b1d */ /* 0x000fe20000010000 */
[----:B------:R-:W-:-:S05]  /*0e50*/  ISETP.GE.AND P0, PT, R9, 0x1, PT ;  /* 0x000000010900780c */ /* 0x000fca0003f06270 */
[----:B------:R-:W3:Y:S02]  /*0e60*/  F2I.U32.TRUNC.NTZ R147, R4 ;  /* 0x0000000400937305 */ /* 0x000ee4000020f000 */
[----:B------:R-:W2:Y:S01]  /*0e70*/  S2UR UR36, SR_CTAID.Z ;  /* 0x00000000002479c3 */ /* 0x000ea20000002700 */
[----:B----4-:R-:W-:-:S05]  /*0e80*/  IADD3 R170, PT, PT, -R170, RZ, RZ ;  /* 0x000000ffaaaa7210 */ /* 0x010fca0007ffe1ff */
[----:B-1----:R-:W-:Y:S01]  /*0e90*/  IMAD R170, R3, R170, UR5 ;  /* 0x0000000503aa7e24 */ /* 0x002fe2000f8e02aa */
[----:B---3--:R-:W-:-:S05]  /*0ea0*/  IADD3 R147, PT, PT, -R147, RZ, RZ ;  /* 0x000000ff93937210 */ /* 0x008fca0007ffe1ff */
[----:B--2---:R-:W-:Y:S01]  /*0eb0*/  IMAD R147, R2, R147, UR4 ;  /* 0x0000000402937e24 */ /* 0x004fe2000f8e0293 */
[----:B------:R-:W-:Y:S06]  /*0ec0*/  @!P0 BRA `(.L_x_15) ;  /* 0x0000000000b88947 */ /* 0x000fec0003800000 */
[----:B------:R-:W1:Y:S01]  /*0ed0*/  LDC.64 R4, c[0x0][0xb18] ;  /* 0x0002c600ff047b82 */ /* 0x000e620000000a00 */
[----:B------:R-:W-:-:S07]  /*0ee0*/  ISETP.NE.AND P0, PT, R9, 0x1, PT ;  /* 0x000000010900780c */ /* 0x000fce0003f05270 */
[----:B------:R-:W2:Y:S08]  /*0ef0*/  LDC R10, c[0x0][0xb0c] ;  /* 0x0002c300ff0a7b82 */ /* 0x000eb00000000800 */
[----:B------:R-:W3:Y:S08]  /*0f00*/  LDC R11, c[0x0][0x370] ;  /* 0x0000dc00ff0b7b82 */ /* 0x000ef00000000800 */
[----:B------:R-:W4:Y:S01]  /*0f10*/  LDC R12, c[0x0][0x374] ;  /* 0x0000dd00ff0c7b82 */ /* 0x000f220000000800 */
[----:B-1----:R-:W-:-:S07]  /*0f20*/  ISETP.NE.AND P1, PT, R4, 0x1, PT ;  /* 0x000000010400780c */ /* 0x002fce0003f25270 */
[----:B------:R-:W3:Y:S01]  /*0f30*/  LDC.64 R6, c[0x0][0xb10] ;  /* 0x0002c400ff067b82 */ /* 0x000ee20000000a00 */
[----:B--2---:R-:W-:-:S07]  /*0f40*/  ISETP.NE.AND P2, PT, R10, 0x1, PT ;  /* 0x000000010a00780c */ /* 0x004fce0003f45270 */
[----:B------:R-:W1:Y:S08]  /*0f50*/  LDC R8, c[0x0][0xb20] ;  /* 0x0002c800ff087b82 */ /* 0x000e700000000800 */
[----:B------:R-:W2:Y:S01]  /*0f60*/  LDC.64 R2, c[0x0][0xb28] ;  /* 0x0002ca00ff027b82 */ /* 0x000ea20000000a00 */
[----:B----4-:R-:W-:-:S04]  /*0f70*/  IMAD.HI.U32 R13, R12, R5, RZ ;  /* 0x000000050c0d7227 */ /* 0x010fc800078e00ff */
[----:B------:R-:W-:-:S04]  /*0f80*/  IMAD.HI.U32 R5, R20, R5, RZ ;  /* 0x0000000514057227 */ /* 0x000fc800078e00ff */
[----:B---3--:R-:W-:-:S04]  /*0f90*/  IMAD.HI.U32 R14, R11, R6, RZ ;  /* 0x000000060b0e7227 */ /* 0x008fc800078e00ff */
[C---:B------:R-:W-:Y:S01]  /*0fa0*/  IMAD.HI.U32 R16, R21.reuse, R6, RZ ;  /* 0x0000000615107227 */ /* 0x040fe200078e00ff */
[-C--:B------:R-:W-:Y:S02]  /*0fb0*/  @P2 SHF.R.U32.HI R11, RZ, R7.reuse, R14 ;  /* 0x00000007ff0b2219 */ /* 0x080fe4000001160e */
[-C--:B-1----:R-:W-:Y:S02]  /*0fc0*/  @P1 SHF.R.U32.HI R12, RZ, R8.reuse, R13 ;  /* 0x00000008ff0c1219 */ /* 0x082fe4000001160d */
[----:B------:R-:W-:Y:S02]  /*0fd0*/  SHF.R.U32.HI R5, RZ, R8, R5 ;  /* 0x00000008ff057219 */ /* 0x000fe40000011605 */
[----:B------:R-:W-:Y:S02]  /*0fe0*/  SHF.R.U32.HI R16, RZ, R7, R16 ;  /* 0x00000007ff107219 */ /* 0x000fe40000011610 */
[----:B------:R-:W-:Y:S01]  /*0ff0*/  SEL R5, R20, R5, !P1 ;  /* 0x0000000514057207 */ /* 0x000fe20004800000 */
[----:B--2---:R-:W-:Y:S01]  /*1000*/  IMAD.HI.U32 R14, R12, R2, RZ ;  /* 0x000000020c0e7227 */ /* 0x004fe200078e00ff */
[----:B------:R-:W-:-:S02]  /*1010*/  SEL R7, R21, R16, !P2 ;  /* 0x0000001015077207 */ /* 0x000fc40005000000 */
[----:B------:R-:W-:Y:S01]  /*1020*/  IADD3 R13, PT, PT, -R5, RZ, RZ ;  /* 0x000000ff050d7210 */ /* 0x000fe20007ffe1ff */
[----:B------:R-:W-:Y:S01]  /*1030*/  IMAD.HI.U32 R6, R11, R2, RZ ;  /* 0x000000020b067227 */ /* 0x000fe200078e00ff */
[----:B------:R-:W-:-:S03]  /*1040*/  @P0 SHF.R.U32.HI R12, RZ, R3, R14 ;  /* 0x00000003ff0c0219 */ /* 0x000fc6000001160e */
[----:B------:R-:W-:Y:S01]  /*1050*/  IMAD R13, R4, R13, R20 ;  /* 0x0000000d040d7224 */ /* 0x000fe200078e0214 */
[----:B------:R-:W-:Y:S01]  /*1060*/  @P0 SHF.R.U32.HI R11, RZ, R3, R6 ;  /* 0x00000003ff0b0219 */ /* 0x000fe20000011606 */
[----:B------:R-:W-:-:S04]  /*1070*/  IMAD R12, R12, R9, RZ ;  /* 0x000000090c0c7224 */ /* 0x000fc800078e02ff */
[----:B------:R-:W-:Y:S01]  /*1080*/  IMAD R6, R11, R9, RZ ;  /* 0x000000090b067224 */ /* 0x000fe200078e02ff */
[----:B------:R-:W-:-:S04]  /*1090*/  ISETP.GE.AND P1, PT, R5, R12, PT ;  /* 0x0000000c0500720c */ /* 0x000fc80003f26270 */
[----:B------:R-:W-:Y:S01]  /*10a0*/  ISETP.GE.OR P1, PT, R7, R6, P1 ;  /* 0x000000060700720c */ /* 0x000fe20000f26670 */
[----:B------:R-:W-:-:S05]  /*10b0*/  IMAD.HI.U32 R6, R5, R2, RZ ;  /* 0x0000000205067227 */ /* 0x000fca00078e00ff */
[----:B------:R-:W-:-:S04]  /*10c0*/  SHF.R.U32.HI R6, RZ, R3, R6 ;  /* 0x00000003ff067219 */ /* 0x000fc80000011606 */
[----:B------:R-:W-:-:S03]  /*10d0*/  SEL R6, R5, R6, !P0 ;  /* 0x0000000605067207 */ /* 0x000fc60004000000 */
[----:B------:R-:W-:Y:S01]  /*10e0*/  @!P1 IMAD.HI.U32 R8, R7, R2, RZ ;  /* 0x0000000207089227 */ /* 0x000fe200078e00ff */
[----:B------:R-:W-:-:S04]  /*10f0*/  IADD3 R2, PT, PT, -R6, RZ, RZ ;  /* 0x000000ff06027210 */ /* 0x000fc80007ffe1ff */
[----:B------:R-:W-:Y:S01]  /*1100*/  @!P1 SHF.R.U32.HI R8, RZ, R3, R8 ;  /* 0x00000003ff089219 */ /* 0x000fe20000011608 */
[----:B------:R-:W-:-:S03]  /*1110*/  IMAD R2, R9, R2, R5 ;  /* 0x0000000209027224 */ /* 0x000fc600078e0205 */
[----:B------:R-:W-:-:S05]  /*1120*/  @!P1 SEL R3, R7, R8, !P0 ;  /* 0x0000000807039207 */ /* 0x000fca0004000000 */
[--C-:B------:R-:W-:Y:S02]  /*1130*/  @!P1 IMAD.IADD R6, R6, 0x1, -R3.reuse ;  /* 0x0000000106069824 */ /* 0x100fe400078e0a03 */
[----:B------:R-:W-:Y:S01]  /*1140*/  @!P1 IMAD R3, R2, R11, R3 ;  /* 0x0000000b02039224 */ /* 0x000fe200078e0203 */
[----:B------:R-:W-:Y:S01]  /*1150*/  IADD3 R2, PT, PT, -R7, RZ, RZ ;  /* 0x000000ff07027210 */ /* 0x000fe20007ffe1ff */
[----:B------:R-:W-:Y:S02]  /*1160*/  @!P1 IMAD R5, R6, R9, R7 ;  /* 0x0000000906059224 */ /* 0x000fe400078e0207 */
[----:B------:R-:W-:Y:S02]  /*1170*/  @!P1 IMAD.MOV.U32 R7, RZ, RZ, R3 ;  /* 0x000000ffff079224 */ /* 0x000fe400078e0003 */
[----:B------:R-:W-:Y:S02]  /*1180*/  IMAD R2, R10, R2, R21 ;  /* 0x000000020a027224 */ /* 0x000fe400078e0215 */
[----:B------:R-:W-:-:S02]  /*1190*/  IMAD R20, R5, R4, R13 ;  /* 0x0000000405147224 */ /* 0x000fc400078e020d */
[----:B------:R-:W-:Y:S02]  /*11a0*/  IMAD R21, R7, R10, R2 ;  /* 0x0000000a07157224 */ /* 0x000fe400078e0202 */
.L_x_15:
[----:B------:R-:W1:Y:S01]  /*11b0*/  LDCU UR4, c[0x0][0xb30] ;  /* 0x00016600ff0477ac */ /* 0x000e620008000800 */
[----:B------:R-:W2:Y:S08]  /*11c0*/  S2UR UR37, SR_CgaCtaId ;  /* 0x00000000002579c3 */ /* 0x000eb00000008800 */
[----:B------:R-:W3:Y:S01]  /*11d0*/  LDC R72, c[0x0][0xb24] ;  /* 0x0002c900ff487b82 */ /* 0x000ee20000000800 */
[----:B-1----:R-:W-:-:S09]  /*11e0*/  UISETP.NE.AND UP1, UPT, UR4, 0x1, UPT ;  /* 0x000000010400788c */ /* 0x002fd2000bf25270 */
[----:B--2---:R-:W-:Y:S05]  /*11f0*/  BRA.U UP1, `(.L_x_16) ;  /* 0x0000000101407547 */ /* 0x004fea000b800000 */
[----:B------:R-:W1:Y:S08]  /*1200*/  LDC.64 R4, c[0x0][0xb10] ;  /* 0x0002c400ff047b82 */ /* 0x000e700000000a00 */
[----:B------:R-:W2:Y:S08]  /*1210*/  LDC.64 R2, c[0x0][0xb18] ;  /* 0x0002c600ff027b82 */ /* 0x000eb00000000a00 */
[----:B------:R-:W4:Y:S08]  /*1220*/  LDC R6, c[0x0][0xb20] ;  /* 0x0002c800ff067b82 */ /* 0x000f300000000800 */
[----:B------:R-:W3:Y:S01]  /*1230*/  LDC R8, c[0x0][0xb0c] ;  /* 0x0002c300ff087b82 */ /* 0x000ee20000000800 */
[----:B-1----:R-:W-:-:S05]  /*1240*/  IMAD.HI.U32 R4, R21, R4, RZ ;  /* 0x0000000415047227 */ /* 0x002fca00078e00ff */
[----:B------:R-:W-:Y:S01]  /*1250*/  SHF.R.U32.HI R4, RZ, R5, R4 ;  /* 0x00000005ff047219 */ /* 0x000fe20000011604 */
[----:B--2---:R-:W-:Y:S01]  /*1260*/  IMAD.HI.U32 R3, R20, R3, RZ ;  /* 0x0000000314037227 */ /* 0x004fe200078e00ff */
[----:B------:R-:W-:-:S04]  /*1270*/  ISETP.NE.AND P0, PT, R2, 0x1, PT ;  /* 0x000000010200780c */ /* 0x000fc80003f05270 */
[----:B----4-:R-:W-:-:S04]  /*1280*/  SHF.R.U32.HI R3, RZ, R6, R3 ;  /* 0x00000006ff037219 */ /* 0x010fc80000011603 */
[----:B------:R-:W-:Y:S02]  /*1290*/  SEL R3, R20, R3, !P0 ;  /* 0x0000000314037207 */ /* 0x000fe40004000000 */
[----:B---3--:R-:W-:-:S04]  /*12a0*/  ISETP.NE.AND P1, PT, R8, 0x1, PT ;  /* 0x000000010800780c */ /* 0x008fc80003f25270 */
[----:B------:R-:W-:-:S05]  /*12b0*/  SEL R4, R21, R4, !P1 ;  /* 0x0000000415047207 */ /* 0x000fca0004800000 */
[----:B------:R-:W-:Y:S02]  /*12c0*/  IMAD.IADD R5, R3, 0x1, -R4 ;  /* 0x0000000103057824 */ /* 0x000fe400078e0a04 */
[----:B------:R-:W-:Y:S02]  /*12d0*/  IMAD.IADD R3, R4, 0x1, -R3 ;  /* 0x0000000104037824 */ /* 0x000fe400078e0a03 */
[----:B------:R-:W-:Y:S02]  /*12e0*/  IMAD R21, R5, R8, R21 ;  /* 0x0000000805157224 */ /* 0x000fe400078e0215 */
[----:B------:R-:W-:-:S07]  /*12f0*/  IMAD R20, R3, R2, R20 ;  /* 0x0000000203147224 */ /* 0x000fce00078e0214 */
.L_x_16:
[----:B------:R-:W-:Y:S01]  /*1300*/  BAR.SYNC.DEFER_BLOCKING 0x0 ;  /* 0x0000000000007b1d */ /* 0x000fe20000010000 */
[----:B------:R-:W-:Y:S01]  /*1310*/  UISETP.NE.AND UP1, UPT, UR8, 0x2, UPT ;  /* 0x000000020800788c */ /* 0x000fe2000bf25270 */
[----:B------:R-:W-:Y:S02]  /*1320*/  ISETP.NE.OR P5, PT, R0, 0x2, !P5 ;  /* 0x000000020000780c */ /* 0x000fe40006fa5670 */
[----:B------:R-:W-:-:S06]  /*1330*/  LOP3.LUT R2, R185, 0x1f, RZ, 0xc0, !PT ;  /* 0x0000001fb9027812 */ /* 0x000fcc00078ec0ff */
[----:B------:R-:W-:Y:S05]  /*1340*/  BRA.U UP1, `(.L_x_17) ;  /* 0x0000001101387547 */ /* 0x000fea000b800000 */
[----:B------:R-:W1:Y:S01]  /*1350*/  LDCU UR13, c[0x0][0x38c] ;  /* 0x00007180ff0d77ac */ /* 0x000e620008000800 */
[----:B------:R-:W2:Y:S01]  /*1360*/  LDC R9, c[0x0][0x370] ;  /* 0x0000dc00ff097b82 */ /* 0x000ea20000000800 */
[----:B------:R-:W-:Y:S01]  /*1370*/  PLOP3.LUT P1, PT, PT, PT, UP2, 0x80, 0x8 ;  /* 0x000000000008781c */ /* 0x000fe20003f2f028 */
[----:B------:R-:W-:Y:S01]  /*1380*/  IMAD.MOV.U32 R15, RZ, RZ, 0x1 ;  /* 0x00000001ff0f7424 */ /* 0x000fe200078e00ff */
[----:B------:R-:W-:Y:S01]  /*1390*/  ISETP.EQ.OR P4, PT, R2, RZ, P5 ;  /* 0x000000ff0200720c */ /* 0x000fe20002f82670 */
[----:B------:R-:W-:Y:S01]  /*13a0*/  IMAD.MOV.U32 R14, RZ, RZ, RZ ;  /* 0x000000ffff0e7224 */ /* 0x000fe200078e00ff */
[----:B------:R-:W-:Y:S02]  /*13b0*/  PLOP3.LUT P1, PT, P1, PT, PT, 0x8, 0x80 ;  /* 0x000000000080781c */ /* 0x000fe40000f2e170 */
[----:B------:R-:W-:Y:S01]  /*13c0*/  CS2R R12, SRZ ;  /* 0x00000000000c7805 */ /* 0x000fe2000001ff00 */
[----:B------:R-:W-:Y:S01]  /*13d0*/  IMAD.MOV.U32 R10, RZ, RZ, 0x1 ;  /* 0x00000001ff0a7424 */ /* 0x000fe200078e00ff */
[----:B------:R-:W4:Y:S01]  /*13e0*/  LDC R0, c[0x0][0x374] ;  /* 0x0000dd00ff007b82 */ /* 0x000f220000000800 */
[----:B------:R-:W2:Y:S01]  /*13f0*/  LDCU.64 UR22, c[0x0][0x348] ;  /* 0x00006900ff1677ac */ /* 0x000ea20008000a00 */
[----:B------:R-:W-:Y:S01]  /*1400*/  UMOV UR6, URZ ;  /* 0x000000ff00067c82 */ /* 0x000fe20008000000 */
[----:B-1----:R-:W-:-:S04]  /*1410*/  UIADD3 UR5, UPT, UPT, UR13, 0x7f, URZ ;  /* 0x0000007f0d057890 */ /* 0x002fc8000fffe0ff */
[----:B------:R-:W-:-:S04]  /*1420*/  USHF.R.S32.HI UR4, URZ, 0x1f, UR5 ;  /* 0x0000001fff047899 */ /* 0x000fc80008011405 */
[----:B------:R-:W-:-:S04]  /*1430*/  ULEA.HI UR4, UR4, UR5, URZ, 0x7 ;  /* 0x0000000504047291 */ /* 0x000fc8000f8f38ff */
[----:B------:R-:W-:Y:S02]  /*1440*/  USHF.R.S32.HI UR15, URZ, 0x7, UR4 ;  /* 0x00000007ff0f7899 */ /* 0x000fe40008011404 */
[----:B------:R-:W-:Y:S02]  /*1450*/  UIADD3 UR4, UPT, UPT, UR13, -0x1, URZ ;  /* 0xffffffff0d047890 */ /* 0x000fe4000fffe0ff */
[----:B------:R-:W-:Y:S02]  /*1460*/  UISETP.LT.U32.AND UP0, UPT, UR15, 0x3, UPT ;  /* 0x000000030f00788c */ /* 0x000fe4000bf01070 */
[----:B------:R-:W-:Y:S02]  /*1470*/  UISETP.GE.U32.AND UP1, UPT, UR4, -0xff, UPT ;  /* 0xffffff010400788c */ /* 0x000fe4000bf26070 */
[----:B------:R-:W-:Y:S02]  /*1480*/  USEL UR14, UR15, 0x3, UP0 ;  /* 0x000000030f0e7887 */ /* 0x000fe40008000000 */
[----:B------:R-:W-:-:S02]  /*1490*/  UIADD3 UR13, UPT, UPT, UR13, 0xfe, URZ ;  /* 0x000000fe0d0d7890 */ /* 0x000fc4000fffe0ff */
[----:B------:R-:W-:Y:S02]  /*14a0*/  UIADD3 UR5, UPT, UPT, UR14, -0x1, URZ ;  /* 0xffffffff0e057890 */ /* 0x000fe4000fffe0ff */
[----:B------:R-:W-:-:S03]  /*14b0*/  UIADD3 UR7, UPT, UPT, UR15, -UR14, URZ ;  /* 0x8000000e0f077290 */ /* 0x000fc6000fffe0ff */
[----:B------:R-:W-:-:S04]  /*14c0*/  @UP1 UIADD3 UR5, UPT, UPT, UR14, URZ, URZ ;  /* 0x000000ff0e051290 */ /* 0x000fc8000fffe0ff */
[----:B--2---:R-:W-:-:S12]  /*14d0*/  UIADD3 UR5, UPT, UPT, UR5, 0x1, URZ ;  /* 0x0000000105057890 */ /* 0x004fd8000fffe0ff */
.L_x_35:
[----:B------:R-:W-:Y:S01]  /*14e0*/  UISETP.NE.AND UP0, UPT, UR37, URZ, UPT ;  /* 0x000000ff2500728c */ /* 0x000fe2000bf05270 */
[----:B------:R-:W1:Y:S08]  /*14f0*/  S2UR UR37, SR_CgaCtaId ;  /* 0x00000000002579c3 */ /* 0x000e700000008800 */
[----:B------:R-:W-:Y:S05]  /*1500*/  BRA.U UP0, `(.L_x_18) ;  /* 0x0000000100347547 */ /* 0x000fea000b800000 */
[----:B------:R-:W2:Y:S01]  /*1510*/  S2R R2, SR_CgaCtaId ;  /* 0x0000000000027919 */ /* 0x000ea20000008800 */
[----:B------:R-:W-:-:S04]  /*1520*/  MOV R3, 0x400 ;  /* 0x0000040000037802 */ /* 0x000fc80000000f00 */
[----:B--2---:R-:W-:Y:S02]  /*1530*/  LEA R3, R2, R3, 0x18 ;  /* 0x0000000302037211 */ /* 0x004fe400078ec0ff */
[----:B------:R-:W-:-:S03]  /*1540*/  SHF.L.U32 R2, R10, 0x1f, RZ ;  /* 0x0000001f0a027819 */ /* 0x000fc600000006ff */
[----:B------:R-:W-:-:S04]  /*1550*/  IMAD R3, R12, 0x8, R3 ;  /* 0x000000080c037824 */ /* 0x000fc800078e0203 */
[----:B------:R-:W2:Y:S02]  /*1560*/  SYNCS.PHASECHK.TRANS64.TRYWAIT P0, [R3+URZ+0xd0], R2 ;  /* 0x0000d002030075a7 */ /* 0x000ea400080011ff */
[----:B--2---:R-:W-:Y:S05]  /*1570*/  @!P0 BRA `(.L_x_19) ;  /* 0x0000009800688947 */ /* 0x004fea0003800000 */
.L_x_125:
[----:B------:R-:W-:Y:S01]  /*1580*/  VIADD R12, R12, 0x1 ;  /* 0x000000010c0c7836 */ /* 0x000fe20000000000 */
[----:B------:R2:W-:Y:S04]  /*1590*/  SYNCS.ARRIVE.TRANS64.A1T0 RZ, [R3+URZ+0xc0], RZ ;  /* 0x0000c0ff03ff79a7 */ /* 0x0005e800081000ff */
[----:B------:R-:W-:-:S04]  /*15a0*/  ISETP.NE.AND P0, PT, R12, 0x2, PT ;  /* 0x000000020c00780c */ /* 0x000fc80003f05270 */
[----:B------:R-:W-:Y:S02]  /*15b0*/  SEL R12, R12, RZ, P0 ;  /* 0x000000ff0c0c7207 */ /* 0x000fe40000000000 */
[----:B--2---:R-:W-:-:S04]  /*15c0*/  SEL R3, RZ, 0x1, P0 ;  /* 0x00000001ff037807 */ /* 0x004fc80000000000 */
[----:B------:R-:W-:-:S07]  /*15d0*/  LOP3.LUT R10, R10, R3, RZ, 0x3c, !PT ;  /* 0x000000030a0a7212 */ /* 0x000fce00078e3cff */
.L_x_18:
[----:B------:R-:W-:Y:S01]  /*15e0*/  UMOV UR4, 0x400 ;  /* 0x0000040000047882 */ /* 0x000fe20000000000 */
[----:B------:R-:W-:Y:S01]  /*15f0*/  SHF.L.U32 R2, R15, 0x1f, RZ ;  /* 0x0000001f0f027819 */ /* 0x000fe200000006ff */
[----:B-1----:R-:W-:Y:S01]  /*1600*/  ULEA UR4, UR37, UR4, 0x18 ;  /* 0x0000000425047291 */ /* 0x002fe2000f8ec0ff */
[----:B------:R-:W-:Y:S01]  /*1610*/  R2UR UR35, R21 ;  /* 0x00000000152372ca */ /* 0x000fe200000e0000 */
[----:B------:R-:W-:Y:S01]  /*1620*/  UISETP.GE.U32.AND UP0, UPT, UR13, 0xff, UPT ;  /* 0x000000ff0d00788c */ /* 0x000fe2000bf06070 */
[----:B------:R-:W-:Y:S01]  /*1630*/  R2UR UR11, R20 ;  /* 0x00000000140b72ca */ /* 0x000fe200000e0000 */
[----:B------:R-:W-:Y:S01]  /*1640*/  ULEA UR8, UR6, UR4, 0x3 ;  /* 0x0000000406087291 */ /* 0x000fe2000f8e18ff */
[----:B------:R-:W-:-:S08]  /*1650*/  UMOV UR24, URZ ;  /* 0x000000ff00187c82 */ /* 0x000fd00008000000 */
[----:B------:R1:W2:Y:S01]  /*1660*/  SYNCS.PHASECHK.TRANS64.TRYWAIT P0, [UR8+0x18], R2 ;  /* 0x00001802ff0075a7 */ /* 0x0002a20008001108 */
[----:B------:R-:W-:Y:S02]  /*1670*/  USHF.L.U32 UR35, UR35, 0x7, URZ ;  /* 0x0000000723237899 */ /* 0x000fe400080006ff */
[----:B------:R-:W-:Y:S01]  /*1680*/  USHF.L.U32 UR11, UR11, 0x8, URZ ;  /* 0x000000080b0b7899 */ /* 0x000fe200080006ff */
[----:B------:R-:W-:Y:S11]  /*1690*/  BRA.U !UP0, `(.L_x_20) ;  /* 0x0000000108a87547 */ /* 0x000ff6000b800000 */
[----:B------:R-:W-:Y:S01]  /*16a0*/  UMOV UR16, URZ ;  /* 0x000000ff00107c82 */ /* 0x000fe20008000000 */
[----:B------:R-:W-:-:S05]  /*16b0*/  UMOV UR17, UR6 ;  /* 0x0000000600117c82 */ /* 0x000fca0008000000 */
.L_x_25:
[----:B-1----:R-:W-:Y:S01]  /*16c0*/  ULEA UR33, UR17, UR4, 0x3 ;  /* 0x0000000411217291 */ /* 0x002fe2000f8e18ff */
[----:B--2---:R-:W-:Y:S01]  /*16d0*/  @!P5 MOV R3, 0xc000 ;  /* 0x0000c0000003d802 */ /* 0x004fe20000000f00 */
[----:B--2---:R-:W-:Y:S10]  /*16e0*/  @P0 BRA `(.L_x_21) ;  /* 0x00000000000c0947 */ /* 0x004ff40003800000 */
[----:B------:R-:W-:-:S04]  /*16f0*/  SHF.L.U32 R5, R15, 0x1f, RZ ;  /* 0x0000001f0f057819 */ /* 0x000fc800000006ff */
[----:B------:R-:W2:Y:S02]  /*1700*/  SYNCS.PHASECHK.TRANS64.TRYWAIT P0, [UR33+0x18], R5 ;  /* 0x00001805ff0075a7 */ /* 0x000ea40008001121 */
[----:B--2---:R-:W-:Y:S05]  /*1710*/  @!P0 BRA `(.L_x_22) ;  /* 0x0000009800148947 */ /* 0x004fea0003800000 */
.L_x_21:
[----:B------:R2:W-:Y:S01]  /*1720*/  @!P5 SYNCS.ARRIVE.TRANS64 RZ, [UR33], R3 ;  /* 0x00000003ffffd9a7 */ /* 0x0005e20008000021 */
[----:B------:R-:W-:Y:S04]  /*1730*/  BSSY.RECONVERGENT B0, `(.L_x_23) ;  /* 0x0000003000007945 */ /* 0x000fe80003800200 */
[----:B------:R-:W-:Y:S05]  /*1740*/  @P4 BRA `(.L_x_24) ;  /* 0x0000000000044947 */ /* 0x000fea0003800000 */
[----:B------:R-:W-:Y:S05]  /*1750*/  BPT.TRAP 0x1 ;  /* 0x000000040000795c */ /* 0x000fea0000300000 */
.L_x_24:
[----:B------:R-:W-:Y:S05]  /*1760*/  BSYNC.RECONVERGENT B0 ;  /* 0x0000000000007941 */ /* 0x000fea0003800200 */
.L_x_23:
[----:B------:R-:W-:Y:S02]  /*1770*/  UIADD3 UR6, UPT, UPT, UR17, 0x1, URZ ;  /* 0x0000000111067890 */ /* 0x000fe4000fffe0ff */
[----:B------:R-:W-:Y:S02]  /*1780*/  ULEA UR32, UR17, UR4, 0xe ;  /* 0x0000000411207291 */ /* 0x000fe4000f8e70ff */
[----:B------:R-:W-:Y:S02]  /*1790*/  UISETP.NE.AND UP0, UPT, UR6, 0x3, UPT ;  /* 0x000000030600788c */ /* 0x000fe4000bf05270 */
[----:B------:R-:W-:Y:S02]  /*17a0*/  UIADD3 UR26, UP1, UPT, UR22, 0x80, URZ ;  /* 0x00000080161a7890 */ /* 0x000fe4000ff3e0ff */
[----:B------:R-:W-:Y:S02]  /*17b0*/  USEL UR9, URZ, 0x1, UP0 ;  /* 0x00000001ff097887 */ /* 0x000fe40008000000 */
[----:B------:R-:W-:-:S02]  /*17c0*/  USEL UR6, UR6, URZ, UP0 ;  /* 0x000000ff06067287 */ /* 0x000fc40008000000 */
[----:B------:R-:W-:Y:S02]  /*17d0*/  UIADD3 UR20, UP0, UPT, UR22, 0x180, URZ ;  /* 0x0000018016147890 */ /* 0x000fe4000ff1e0ff */
[----:B------:R-:W-:Y:S01]  /*17e0*/  ULEA UR8, UR6, UR4, 0x3 ;  /* 0x0000000406087291 */ /* 0x000fe2000f8e18ff */
[----:B------:R-:W-:Y:S01]  /*17f0*/  LOP3.LUT R15, R15, UR9, RZ, 0x3c, !PT ;  /* 0x000000090f0f7c12 */ /* 0x000fe2000f8e3cff */
[----:B------:R-:W-:Y:S02]  /*1800*/  USHF.L.U32 UR34, UR16, 0x7, URZ ;  /* 0x0000000710227899 */ /* 0x000fe400080006ff */
[----:B------:R-:W-:Y:S01]  /*1810*/  UIADD3.X UR27, UPT, UPT, URZ, UR23, URZ, UP1, !UPT ;  /* 0x00000017ff1b7290 */ /* 0x000fe20008ffe4ff */
[----:B-1----:R-:W-:Y:S01]  /*1820*/  SHF.L.U32 R2, R15, 0x1f, RZ ;  /* 0x0000001f0f027819 */ /* 0x002fe200000006ff */
[----:B------:R-:W-:Y:S02]  /*1830*/  UIADD3 UR32, UPT, UPT, UR32, 0xc400, URZ ;  /* 0x0000c40020207890 */ /* 0x000fe4000fffe0ff */
[----:B------:R-:W-:Y:S01]  /*1840*/  UIADD3.X UR21, UPT, UPT, URZ, UR23, URZ, UP0, !UPT ;  /* 0x00000017ff157290 */ /* 0x000fe200087fe4ff */
[----:B------:R1:W1:Y:S01]  /*1850*/  SYNCS.PHASECHK.TRANS64.TRYWAIT P0, [UR8+0x18], R2 ;  /* 0x00001802ff0075a7 */ /* 0x0002620008001108 */
[----:B------:R-:W-:Y:S01]  /*1860*/  ULEA UR8, UR17, UR4, 0xf ;  /* 0x0000000411087291 */ /* 0x000fe2000f8e78ff */
[----:B------:R-:W-:Y:S01]  /*1870*/  UMOV UR18, 0x0 ;  /* 0x0000000000127882 */ /* 0x000fe20000000000 */
[----:B------:R-:W-:-:S02]  /*1880*/  UMOV UR19, 0x10000000 ;  /* 0x1000000000137882 */ /* 0x000fc40000000000 */
[----:B------:R-:W-:Y:S01]  /*1890*/  UIADD3 UR8, UPT, UPT, UR8, 0x18400, URZ ;  /* 0x0001840008087890 */ /* 0x000fe2000fffe0ff */
[----:B------:R1:W-:Y:S01]  /*18a0*/  UTMALDG.3D [UR32], [UR26], desc[UR18] ;  /* 0x000012201a0075b4 */ /* 0x0003e20008011000 */
[----:B------:R-:W-:Y:S01]  /*18b0*/  UMOV UR12, UR36 ;  /* 0x00000024000c7c82 */ /* 0x000fe20008000000 */
[----:B------:R-:W-:Y:S01]  /*18c0*/  UMOV UR9, UR33 ;  /* 0x0000002100097c82 */ /* 0x000fe20008000000 */
[----:B------:R-:W-:Y:S01]  /*18d0*/  UMOV UR10, UR34 ;  /* 0x00000022000a7c82 */ /* 0x000fe20008000000 */
[----:B------:R-:W-:Y:S01]  /*18e0*/  UIADD3 UR16, UPT, UPT, UR16, 0x1, URZ ;  /* 0x0000000110107890 */ /* 0x000fe2000fffe0ff */
[----:B------:R-:W-:Y:S01]  /*18f0*/  UMOV UR24, UR5 ;  /* 0x0000000500187c82 */ /* 0x000fe20008000000 */
[----:B------:R-:W-:Y:S02]  /*1900*/  UMOV UR17, UR6 ;  /* 0x0000000600117c82 */ /* 0x000fe40008000000 */
[----:B------:R1:W-:Y:S01]  /*1910*/  UTMALDG.3D [UR8], [UR20], desc[UR18] ;  /* 0x00001208140075b4 */ /* 0x0003e20008011000 */
[----:B------:R-:W-:-:S09]  /*1920*/  UISETP.NE.AND UP0, UPT, UR16, UR5, UPT ;  /* 0x000000051000728c */ /* 0x000fd2000bf05270 */
[----:B------:R-:W-:Y:S05]  /*1930*/  BRA.U UP0, `(.L_x_25) ;  /* 0xfffffffd00607547 */ /* 0x000fea000b83ffff */
.L_x_20:
[----:B-1----:R-:W-:Y:S01]  /*1940*/  ULEA UR8, UR6, UR4, 0x3 ;  /* 0x0000000406087291 */ /* 0x002fe2000f8e18ff */
[----:B------:R-:W-:Y:S01]  /*1950*/  SHF.L.U32 R2, R15, 0x1f, RZ ;  /* 0x0000001f0f027819 */ /* 0x000fe200000006ff */
[----:B------:R-:W-:Y:S01]  /*1960*/  @!P1 SYNCS.ARRIVE.TRANS64.A1T0 RZ, [UR4+0x78], RZ ;  /* 0x000078ffffff99a7 */ /* 0x000fe20008100004 */
[----:B------:R-:W-:-:S06]  /*1970*/  UISETP.GT.AND UP0, UPT, UR15, UR14, UPT ;  /* 0x0000000e0f00728c */ /* 0x000fcc000bf04270 */
[----:B--2---:R1:W2:Y:S03]  /*1980*/  SYNCS.PHASECHK.TRANS64.TRYWAIT P0, [UR8+0x18], R2 ;  /* 0x00001802ff0075a7 */ /* 0x0042a60008001108 */
[----:B------:R-:W-:Y:S05]  /*1990*/  BRA.U !UP0, `(.L_x_26) ;  /* 0x0000000108ac7547 */ /* 0x000fea000b800000 */
[----:B------:R-:W-:Y:S01]  /*19a0*/  UIADD3 UR21, UPT, UPT, UR7, UR24, URZ ;  /* 0x0000001807157290 */ /* 0x000fe2000fffe0ff */
[----:B------:R-:W-:-:S11]  /*19b0*/  UMOV UR25, UR6 ;  /* 0x0000000600197c82 */ /* 0x000fd60008000000 */
.L_x_31:
[----:B-1----:R-:W-:Y:S01]  /*19c0*/  ULEA UR17, UR25, UR4, 0x3 ;  /* 0x0000000419117291 */ /* 0x002fe2000f8e18ff */
[----:B--2---:R-:W-:Y:S01]  /*19d0*/  @!P5 MOV R3, 0xc000 ;  /* 0x0000c0000003d802 */ /* 0x004fe20000000f00 */
[----:B--2---:R-:W-:Y:S10]  /*19e0*/  @P0 BRA `(.L_x_27) ;  /* 0x00000000000c0947 */ /* 0x004ff40003800000 */
[----:B------:R-:W-:-:S04]  /*19f0*/  SHF.L.U32 R5, R15, 0x1f, RZ ;  /* 0x0000001f0f057819 */ /* 0x000fc800000006ff */
[----:B------:R-:W2:Y:S02]  /*1a00*/  SYNCS.PHASECHK.TRANS64.TRYWAIT P0, [UR17+0x18], R5 ;  /* 0x00001805ff0075a7 */ /* 0x000ea40008001111 */
[----:B--2---:R-:W-:Y:S05]  /*1a10*/  @!P0 BRA `(.L_x_28) ;  /* 0x00000094006c8947 */ /* 0x004fea0003800000 */
.L_x_27:
[----:B------:R2:W-:Y:S01]  /*1a20*/  @!P5 SYNCS.ARRIVE.TRANS64 RZ, [UR17], R3 ;  /* 0x00000003ffffd9a7 */ /* 0x0005e20008000011 */
[----:B------:R-:W-:Y:S04]  /*1a30*/  BSSY.RECONVERGENT B0, `(.L_x_29) ;  /* 0x0000003000007945 */ /* 0x000fe80003800200 */
[----:B------:R-:W-:Y:S05]  /*1a40*/  @P4 BRA `(.L_x_30) ;  /* 0x0000000000044947 */ /* 0x000fea0003800000 */
[----:B------:R-:W-:Y:S05]  /*1a50*/  BPT.TRAP 0x1 ;  /* 0x000000040000795c */ /* 0x000fea0000300000 */
.L_x_30:
[----:B------:R-:W-:Y:S05]  /*1a60*/  BSYNC.RECONVERGENT B0 ;  /* 0x0000000000007941 */ /* 0x000fea0003800200 */
.L_x_29:
        /* <DEDUP_REMOVED lines=10> */
[----:B------:R-:W-:Y:S01]  /*1b10*/  UIADD3 UR16, UPT, UPT, UR16, 0xc400, URZ ;  /* 0x0000c40010107890 */ /* 0x000fe2000fffe0ff */
[----:B-1----:R-:W-:Y:S01]  /*1b20*/  SHF.L.U32 R2, R15, 0x1f, RZ ;  /* 0x0000001f0f027819 */ /* 0x002fe200000006ff */
[----:B------:R-:W-:Y:S02]  /*1b30*/  UIADD3.X UR31, UPT, UPT, URZ, UR23, URZ, UP1, !UPT ;  /* 0x00000017ff1f7290 */ /* 0x000fe40008ffe4ff */
[----:B------:R-:W-:Y:S01]  /*1b40*/  UIADD3.X UR29, UPT, UPT, URZ, UR23, URZ, UP0, !UPT ;  /* 0x00000017ff1d7290 */ /* 0x000fe200087fe4ff */
[----:B------:R1:W1:Y:S01]  /*1b50*/  SYNCS.PHASECHK.TRANS64.TRYWAIT P0, [UR8+0x18], R2 ;  /* 0x00001802ff0075a7 */ /* 0x0002620008001108 */
[----:B------:R-:W-:Y:S01]  /*1b60*/  ULEA UR8, UR25, UR4, 0xf ;  /* 0x0000000419087291 */ /* 0x000fe2000f8e78ff */
[----:B------:R-:W-:Y:S01]  /*1b70*/  UMOV UR26, 0x0 ;  /* 0x00000000001a7882 */ /* 0x000fe20000000000 */
[----:B------:R-:W-:-:S02]  /*1b80*/  UMOV UR27, 0x10000000 ;  /* 0x10000000001b7882 */ /* 0x000fc40000000000 */
[----:B------:R-:W-:Y:S01]  /*1b90*/  UIADD3 UR8, UPT, UPT, UR8, 0x18400, URZ ;  /* 0x0001840008087890 */ /* 0x000fe2000fffe0ff */
[----:B------:R-:W-:Y:S01]  /*1ba0*/  UMOV UR19, UR35 ;  /* 0x0000002300137c82 */ /* 0x000fe20008000000 */
[----:B------:R-:W-:Y:S01]  /*1bb0*/  UMOV UR20, UR36 ;  /* 0x0000002400147c82 */ /* 0x000fe20008000000 */
[----:B------:R-:W-:Y:S01]  /*1bc0*/  UMOV UR12, UR36 ;  /* 0x00000024000c7c82 */ /* 0x000fe20008000000 */
[----:B------:R-:W-:Y:S01]  /*1bd0*/  UMOV UR9, UR17 ;  /* 0x0000001100097c82 */ /* 0x000fe20008000000 */
[----:B------:R-:W-:Y:S01]  /*1be0*/  UMOV UR10, UR18 ;  /* 0x00000012000a7c82 */ /* 0x000fe20008000000 */
[----:B------:R1:W-:Y:S01]  /*1bf0*/  UTMALDG.3D [UR16], [UR30], desc[UR26] ;  /* 0x00001a101e0075b4 */ /* 0x0003e20008011000 */
[----:B------:R-:W-:Y:S01]  /*1c00*/  UIADD3 UR24, UPT, UPT, UR24, 0x1, URZ ;  /* 0x0000000118187890 */ /* 0x000fe2000fffe0ff */
[----:B------:R-:W-:-:S03]  /*1c10*/  UMOV UR25, UR6 ;  /* 0x0000000600197c82 */ /* 0x000fc60008000000 */
[----:B------:R-:W-:Y:S01]  /*1c20*/  UISETP.NE.AND UP0, UPT, UR24, UR21, UPT ;  /* 0x000000151800728c */ /* 0x000fe2000bf05270 */
[----:B------:R1:W-:Y:S08]  /*1c30*/  UTMALDG.3D [UR8], [UR28], desc[UR26] ;  /* 0x00001a081c0075b4 */ /* 0x0003f00008011000 */
[----:B------:R-:W-:Y:S05]  /*1c40*/  BRA.U UP0, `(.L_x_31) ;  /* 0xfffffffd005c7547 */ /* 0x000fea000b83ffff */
.L_x_26:
[C---:B-1----:R-:W-:Y:S01]  /*1c50*/  LEA R2, R14.reuse, UR4, 0x3 ;  /* 0x000000040e027c11 */ /* 0x042fe2000f8e18ff */
[----:B------:R-:W-:Y:S01]  /*1c60*/  NOP ;  /* 0x0000000000007918 */ /* 0x000fe20000000000 */
[----:B--2---:R-:W-:Y:S02]  /*1c70*/  SHF.L.U32 R3, R13, 0x1f, RZ ;  /* 0x0000001f0d037819 */ /* 0x004fe400000006ff */
[----:B------:R-:W-:Y:S02]  /*1c80*/  LEA R4, R14, UR4, 0x4 ;  /* 0x000000040e047c11 */ /* 0x000fe4000f8e20ff */
[----:B------:R-:W1:Y:S02]  /*1c90*/  SYNCS.PHASECHK.TRANS64.TRYWAIT P0, [R2+URZ+0x80], R3 ;  /* 0x00008003020075a7 */ /* 0x000e6400080011ff */
[----:B-1----:R-:W-:Y:S05]  /*1ca0*/  @!P0 BRA `(.L_x_32) ;  /* 0x0000009000e08947 */ /* 0x002fea0003800000 */
.L_x_128:
[----:B------:R-:W2:Y:S01]  /*1cb0*/  LDS.128 R4, [R4+0xf0] ;  /* 0x0000f00004047984 */ /* 0x000ea20000000c00 */
[----:B---3--:R-:W-:Y:S01]  /*1cc0*/  ISETP.GE.AND P0, PT, R72, 0x1, PT ;  /* 0x000000014800780c */ /* 0x008fe20003f06270 */
[----:B-1----:R-:W-:Y:S01]  /*1cd0*/  VIADD R2, R2, 0x90 ;  /* 0x0000009002027836 */ /* 0x002fe20000000000 */
[----:B------:R-:W-:Y:S01]  /*1ce0*/  @!PT LDS RZ, [RZ] ;  /* 0x00000000fffff984 */ /* 0x000fe20000000800 */
[----:B------:R-:W-:Y:S01]  /*1cf0*/  @!PT LDS RZ, [RZ] ;  /* 0x00000000fffff984 */ /* 0x000fe20000000800 */
[----:B------:R-:W-:Y:S01]  /*1d00*/  @!PT LDS RZ, [RZ] ;  /* 0x00000000fffff984 */ /* 0x000fe20000000800 */
[----:B------:R-:W-:Y:S01]  /*1d10*/  @!PT LDS RZ, [RZ] ;  /* 0x00000000fffff984 */ /* 0x000fe20000000800 */
[----:B------:R1:W-:Y:S06]  /*1d20*/  MEMBAR.ALL.CTA ;  /* 0x0000000000007992 */ /* 0x0003ec0000008000 */
[----:B-1----:R-:W1:Y:S01]  /*1d30*/  FENCE.VIEW.ASYNC.S ;  /* 0x00000000000073c6 */ /* 0x002e620000000000 */
[----:B------:R-:W-:-:S04]  /*1d40*/  PRMT R2, RZ, 0x654, R2 ;  /* 0x00000654ff027816 */ /* 0x000fc80000000002 */
[----:B-1----:R1:W-:Y:S01]  /*1d50*/  SYNCS.ARRIVE.TRANS64.RED.A1T0 RZ, [R2+URZ], RZ ;  /* 0x000000ff02ff79a7 */ /* 0x0023e200081004ff */
[----:B--2---:R-:W-:-:S13]  /*1d60*/  LOP3.LUT P2, RZ, R6, 0x1, RZ, 0xc0, !PT ;  /* 0x0000000106ff7812 */ /* 0x004fda000784c0ff */
[----:B------:R-:W-:Y:S01]  /*1d70*/  @P2 SHF.R.U32.HI R3, RZ, 0x10, R5 ;  /* 0x00000010ff032819 */ /* 0x000fe20000011605 */
[----:B------:R-:W-:Y:S01]  /*1d80*/  VOTEU.ANY UP0, P2 ;  /* 0x0000000000ff7886 */ /* 0x000fe20001000100 */
[----:B------:R-:W-:Y:S02]  /*1d90*/  @P2 MOV R11, R4 ;  /* 0x00000004000b2202 */ /* 0x000fe40000000f00 */
[----:B------:R-:W-:Y:S02]  /*1da0*/  @P2 R2UR.BROADCAST UR8, R3 ;  /* 0x00000000030822ca */ /* 0x000fe400008e0000 */
[----:B------:R-:W-:-:S11]  /*1db0*/  @P2 LOP3.LUT R8, R5, 0xffff, RZ, 0xc0, !PT ;  /* 0x0000ffff05082812 */ /* 0x000fd600078ec0ff */
[----:B------:R-:W-:Y:S01]  /*1dc0*/  @UP0 UMOV UR36, UR8 ;  /* 0x0000000800240c82 */ /* 0x000fe20008000000 */
[----:B-1----:R-:W-:Y:S05]  /*1dd0*/  @!P0 BRA `(.L_x_33) ;  /* 0x0000000000b88947 */ /* 0x002fea0003800000 */
[----:B------:R-:W4:Y:S01]  /*1de0*/  LDC.64 R4, c[0x0][0xb18] ;  /* 0x0002c600ff047b82 */ /* 0x000f220000000a00 */
[----:B------:R-:W-:-:S07]  /*1df0*/  ISETP.NE.AND P3, PT, R72, 0x1, PT ;  /* 0x000000014800780c */ /* 0x000fce0003f65270 */
[----:B------:R-:W1:Y:S08]  /*1e00*/  LDC.64 R6, c[0x0][0xb10] ;  /* 0x0002c400ff067b82 */ /* 0x000e700000000a00 */
[----:B------:R-:W2:Y:S08]  /*1e10*/  LDC R16, c[0x0][0xb20] ;  /* 0x0002c800ff107b82 */ /* 0x000eb00000000800 */
[----:B------:R-:W3:Y:S01]  /*1e20*/  LDC R18, c[0x0][0xb0c] ;  /* 0x0002c300ff127b82 */ /* 0x000ee20000000800 */
[----:B----4-:R-:W-:Y:S01]  /*1e30*/  IMAD.HI.U32 R17, R0, R5, RZ ;  /* 0x0000000500117227 */ /* 0x010fe200078e00ff */
[----:B------:R-:W-:-:S03]  /*1e40*/  ISETP.NE.AND P0, PT, R4, 0x1, PT ;  /* 0x000000010400780c */ /* 0x000fc60003f05270 */
[----:B------:R-:W-:-:S03]  /*1e50*/  IMAD.HI.U32 R5, R8, R5, RZ ;  /* 0x0000000508057227 */ /* 0x000fc600078e00ff */
[----:B------:R-:W4:Y:S01]  /*1e60*/  LDC.64 R2, c[0x0][0xb28] ;  /* 0x0002ca00ff027b82 */ /* 0x000f220000000a00 */
[----:B-1----:R-:W-:-:S04]  /*1e70*/  IMAD.HI.U32 R20, R9, R6, RZ ;  /* 0x0000000609147227 */ /* 0x002fc800078e00ff */
[----:B------:R-:W-:Y:S01]  /*1e80*/  IMAD.HI.U32 R22, R11, R6, RZ ;  /* 0x000000060b167227 */ /* 0x000fe200078e00ff */
[----:B------:R-:W-:Y:S02]  /*1e90*/  SHF.R.U32.HI R20, RZ, R7, R20 ;  /* 0x00000007ff147219 */ /* 0x000fe40000011614 */
[-C--:B--2---:R-:W-:Y:S02]  /*1ea0*/  SHF.R.U32.HI R17, RZ, R16.reuse, R17 ;  /* 0x00000010ff117219 */ /* 0x084fe40000011611 */
[----:B------:R-:W-:Y:S02]  /*1eb0*/  SHF.R.U32.HI R5, RZ, R16, R5 ;  /* 0x00000010ff057219 */ /* 0x000fe40000011605 */
[----:B------:R-:W-:Y:S02]  /*1ec0*/  SEL R17, R0, R17, !P0 ;  /* 0x0000001100117207 */ /* 0x000fe40004000000 */
[----:B------:R-:W-:Y:S02]  /*1ed0*/  SHF.R.U32.HI R22, RZ, R7, R22 ;  /* 0x00000007ff167219 */ /* 0x000fe40000011616 */
[----:B---3--:R-:W-:-:S02]  /*1ee0*/  ISETP.NE.AND P1, PT, R18, 0x1, PT ;  /* 0x000000011200780c */ /* 0x008fc40003f25270 */
[----:B------:R-:W-:Y:S02]  /*1ef0*/  SEL R5, R8, R5, !P0 ;  /* 0x0000000508057207 */ /* 0x000fe40004000000 */
[----:B------:R-:W-:Y:S02]  /*1f00*/  SEL R19, R9, R20, !P1 ;  /* 0x0000001409137207 */ /* 0x000fe40004800000 */
[----:B------:R-:W-:Y:S01]  /*1f10*/  SEL R7, R11, R22, !P1 ;  /* 0x000000160b077207 */ /* 0x000fe20004800000 */
[----:B----4-:R-:W-:-:S04]  /*1f20*/  IMAD.HI.U32 R20, R17, R2, RZ ;  /* 0x0000000211147227 */ /* 0x010fc800078e00ff */
[----:B------:R-:W-:Y:S01]  /*1f30*/  IMAD.HI.U32 R6, R19, R2, RZ ;  /* 0x0000000213067227 */ /* 0x000fe200078e00ff */
[----:B------:R-:W-:-:S04]  /*1f40*/  @P3 SHF.R.U32.HI R17, RZ, R3, R20 ;  /* 0x00000003ff113219 */ /* 0x000fc80000011614 */
[----:B------:R-:W-:Y:S01]  /*1f50*/  @P3 SHF.R.U32.HI R19, RZ, R3, R6 ;  /* 0x00000003ff133219 */ /* 0x000fe20000011606 */
[----:B------:R-:W-:-:S04]  /*1f60*/  IMAD R17, R72, R17, RZ ;  /* 0x0000001148117224 */ /* 0x000fc800078e02ff */
[----:B------:R-:W-:Y:S01]  /*1f70*/  IMAD R6, R72, R19, RZ ;  /* 0x0000001348067224 */ /* 0x000fe200078e02ff */
[C---:B------:R-:W-:Y:S02]  /*1f80*/  ISETP.GE.AND P0, PT, R5.reuse, R17, PT ;  /* 0x000000110500720c */ /* 0x040fe40003f06270 */
[----:B------:R-:W-:Y:S02]  /*1f90*/  IADD3 R17, PT, PT, -R5, RZ, RZ ;  /* 0x000000ff05117210 */ /* 0x000fe40007ffe1ff */
[----:B------:R-:W-:Y:S01]  /*1fa0*/  ISETP.GE.OR P0, PT, R7, R6, P0 ;  /* 0x000000060700720c */ /* 0x000fe20000706670 */
[----:B------:R-:W-:-:S04]  /*1fb0*/  IMAD.HI.U32 R6, R5, R2, RZ ;  /* 0x0000000205067227 */ /* 0x000fc800078e00ff */
[----:B------:R-:W-:Y:S01]  /*1fc0*/  IMAD R8, R4, R17, R8 ;  /* 0x0000001104087224 */ /* 0x000fe200078e0208 */
[----:B------:R-:W-:-:S04]  /*1fd0*/  SHF.R.U32.HI R6, RZ, R3, R6 ;  /* 0x00000003ff067219 */ /* 0x000fc80000011606 */
[----:B------:R-:W-:-:S03]  /*1fe0*/  SEL R6, R5, R6, !P3 ;  /* 0x0000000605067207 */ /* 0x000fc60005800000 */
[----:B------:R-:W-:-:S04]  /*1ff0*/  @!P0 IMAD.HI.U32 R16, R7, R2, RZ ;  /* 0x0000000207108227 */ /* 0x000fc800078e00ff */
[----:B------:R-:W-:Y:S01]  /*2000*/  IMAD.MOV R2, RZ, RZ, -R6 ;  /* 0x000000ffff027224 */ /* 0x000fe200078e0a06 */
[----:B------:R-:W-:-:S03]  /*2010*/  @!P0 SHF.R.U32.HI R16, RZ, R3, R16 ;  /* 0x00000003ff108219 */ /* 0x000fc60000011610 */
[----:B------:R-:W-:Y:S01]  /*2020*/  IMAD R2, R72, R2, R5 ;  /* 0x0000000248027224 */ /* 0x000fe200078e0205 */
        /* <DEDUP_REMOVED lines=9> */
.L_x_33:
[----:B------:R-:W1:Y:S02]  /*20c0*/  LDCU UR8, c[0x0][0xb30] ;  /* 0x00016600ff0877ac */ /* 0x000e640008000800 */
[----:B-1----:R-:W-:-:S09]  /*20d0*/  UISETP.NE.AND UP0, UPT, UR8, 0x1, UPT ;  /* 0x000000010800788c */ /* 0x002fd2000bf05270 */
[----:B------:R-:W-:Y:S05]  /*20e0*/  BRA.U UP0, `(.L_x_34) ;  /* 0x0000000100407547 */ /* 0x000fea000b800000 */
[----:B------:R-:W1:Y:S08]  /*20f0*/  LDC.64 R4, c[0x0][0xb10] ;  /* 0x0002c400ff047b82 */ /* 0x000e700000000a00 */
[----:B------:R-:W2:Y:S08]  /*2100*/  LDC.64 R2, c[0x0][0xb18] ;  /* 0x0002c600ff027b82 */ /* 0x000eb00000000a00 */
[----:B------:R-:W3:Y:S08]  /*2110*/  LDC R6, c[0x0][0xb20] ;  /* 0x0002c800ff067b82 */ /* 0x000ef00000000800 */
[----:B------:R-:W4:Y:S01]  /*2120*/  LDC R16, c[0x0][0xb0c] ;  /* 0x0002c300ff107b82 */ /* 0x000f220000000800 */
[----:B-1----:R-:W-:-:S05]  /*2130*/  IMAD.HI.U32 R4, R11, R4, RZ ;  /* 0x000000040b047227 */ /* 0x002fca00078e00ff */
[----:B------:R-:W-:Y:S01]  /*2140*/  SHF.R.U32.HI R4, RZ, R5, R4 ;  /* 0x00000005ff047219 */ /* 0x000fe20000011604 */
[----:B--2---:R-:W-:Y:S01]  /*2150*/  IMAD.HI.U32 R3, R8, R3, RZ ;  /* 0x0000000308037227 */ /* 0x004fe200078e00ff */
[----:B------:R-:W-:-:S04]  /*2160*/  ISETP.NE.AND P0, PT, R2, 0x1, PT ;  /* 0x000000010200780c */ /* 0x000fc80003f05270 */
[----:B---3--:R-:W-:-:S04]  /*2170*/  SHF.R.U32.HI R3, RZ, R6, R3 ;  /* 0x00000006ff037219 */ /* 0x008fc80000011603 */
[----:B------:R-:W-:Y:S02]  /*2180*/  SEL R3, R8, R3, !P0 ;  /* 0x0000000308037207 */ /* 0x000fe40004000000 */
[----:B----4-:R-:W-:-:S04]  /*2190*/  ISETP.NE.AND P1, PT, R16, 0x1, PT ;  /* 0x000000011000780c */ /* 0x010fc80003f25270 */
[----:B------:R-:W-:-:S05]  /*21a0*/  SEL R4, R11, R4, !P1 ;  /* 0x000000040b047207 */ /* 0x000fca0004800000 */
[----:B------:R-:W-:Y:S02]  /*21b0*/  IMAD.IADD R5, R3, 0x1, -R4 ;  /* 0x0000000103057824 */ /* 0x000fe400078e0a04 */
[----:B------:R-:W-:Y:S02]  /*21c0*/  IMAD.IADD R3, R4, 0x1, -R3 ;  /* 0x0000000104037824 */ /* 0x000fe400078e0a03 */
[----:B------:R-:W-:Y:S02]  /*21d0*/  IMAD R11, R5, R16, R11 ;  /* 0x00000010050b7224 */ /* 0x000fe400078e020b */
[----:B------:R-:W-:-:S07]  /*21e0*/  IMAD R8, R3, R2, R8 ;  /* 0x0000000203087224 */ /* 0x000fce00078e0208 */
.L_x_34:
[----:B------:R-:W-:Y:S01]  /*21f0*/  VIADD R14, R14, 0x1 ;  /* 0x000000010e0e7836 */ /* 0x000fe20000000000 */
[----:B------:R-:W-:Y:S01]  /*2200*/  PLOP3.LUT P1, PT, PT, PT, PT, 0x80, 0x8 ;  /* 0x000000000008781c */ /* 0x000fe20003f2f070 */
[----:B------:R-:W-:Y:S02]  /*2210*/  IMAD.IADD R21, R11, 0x1, R170 ;  /* 0x000000010b157824 */ /* 0x000fe400078e02aa */
[----:B------:R-:W-:Y:S01]  /*2220*/  IMAD.IADD R20, R8, 0x1, R147 ;  /* 0x0000000108147824 */ /* 0x000fe200078e0293 */
[----:B------:R-:W-:-:S04]  /*2230*/  ISETP.NE.AND P0, PT, R14, 0x2, PT ;  /* 0x000000020e00780c */ /* 0x000fc80003f05270 */
[----:B------:R-:W-:Y:S02]  /*2240*/  SEL R2, RZ, 0x1, P0 ;  /* 0x00000001ff027807 */ /* 0x000fe40000000000 */
[----:B------:R-:W-:Y:S02]  /*2250*/  SEL R14, R14, RZ, P0 ;  /* 0x000000ff0e0e7207 */ /* 0x000fe40000000000 */
[----:B------:R-:W-:Y:S01]  /*2260*/  LOP3.LUT R13, R13, R2, RZ, 0x3c, !PT ;  /* 0x000000020d0d7212 */ /* 0x000fe200078e3cff */
[----:B------:R-:W-:Y:S06]  /*2270*/  @P2 BRA `(.L_x_35) ;  /* 0xfffffff000982947 */ /* 0x000fec000383ffff */
[----:B------:R-:W-:Y:S01]  /*2280*/  UIADD3 UR4, UPT, UPT, UR4, 0x18, URZ ;  /* 0x0000001804047890 */ /* 0x000fe2000fffe0ff */
[----:B------:R-:W-:-:S03]  /*2290*/  SHF.L.U32 R3, R15, 0x1f, RZ ;  /* 0x0000001f0f037819 */ /* 0x000fc600000006ff */
[----:B------:R-:W-:-:S09]  /*22a0*/  ULEA UR5, UR6, UR4, 0x3 ;  /* 0x0000000406057291 */ /* 0x000fd2000f8e18ff */
[----:B------:R-:W1:Y:S02]  /*22b0*/  SYNCS.PHASECHK.TRANS64.TRYWAIT P0, [UR5], R3 ;  /* 0x00000003ff0075a7 */ /* 0x000e640008001105 */
[----:B-1----:R-:W-:Y:S05]  /*22c0*/  @!P0 BRA `(.L_x_36) ;  /* 0x0000008c006c8947 */ /* 0x002fea0003800000 */
.L_x_130:
[----:B------:R-:W-:-:S04]  /*22d0*/  UIADD3 UR6, UPT, UPT, UR6, 0x1, URZ ;  /* 0x0000000106067890 */ /* 0x000fc8000fffe0ff */
[----:B------:R-:W-:-:S04]  /*22e0*/  UISETP.NE.AND UP0, UPT, UR6, 0x3, UPT ;  /* 0x000000030600788c */ /* 0x000fc8000bf05270 */
[----:B------:R-:W-:Y:S02]  /*22f0*/  USEL UR7, URZ, 0x1, UP0 ;  /* 0x00000001ff077887 */ /* 0x000fe40008000000 */
[----:B------:R-:W-:-:S04]  /*2300*/  USEL UR6, UR6, URZ, UP0 ;  /* 0x000000ff06067287 */ /* 0x000fc80008000000 */
[----:B------:R-:W-:Y:S01]  /*2310*/  ULEA UR5, UR6, UR4, 0x3 ;  /* 0x0000000406057291 */ /* 0x000fe2000f8e18ff */
[----:B------:R-:W-:-:S04]  /*2320*/  LOP3.LUT R15, R15, UR7, RZ, 0x3c, !PT ;  /* 0x000000070f0f7c12 */ /* 0x000fc8000f8e3cff */
[----:B-1----:R-:W-:-:S04]  /*2330*/  SHF.L.U32 R3, R15, 0x1f, RZ ;  /* 0x0000001f0f037819 */ /* 0x002fc800000006ff */
[----:B------:R-:W1:Y:S02]  /*2340*/  SYNCS.PHASECHK.TRANS64.TRYWAIT P0, [UR5], R3 ;  /* 0x00000003ff0075a7 */ /* 0x000e640008001105 */
[----:B-1----:R-:W-:Y:S05]  /*2350*/  @!P0 BRA `(.L_x_37) ;  /* 0x0000008c00608947 */ /* 0x002fea0003800000 */
.L_x_132:
[----:B------:R-:W-:-:S04]  /*2360*/  UIADD3 UR6, UPT, UPT, UR6, 0x1, URZ ;  /* 0x0000000106067890 */ /* 0x000fc8000fffe0ff */
[----:B------:R-:W-:-:S04]  /*2370*/  UISETP.NE.AND UP0, UPT, UR6, 0x3, UPT ;  /* 0x000000030600788c */ /* 0x000fc8000bf05270 */
[----:B------:R-:W-:Y:S02]  /*2380*/  USEL UR5, URZ, 0x1, UP0 ;  /* 0x00000001ff057887 */ /* 0x000fe40008000000 */
[----:B------:R-:W-:-:S04]  /*2390*/  USEL UR6, UR6, URZ, UP0 ;  /* 0x000000ff06067287 */ /* 0x000fc80008000000 */
[----:B------:R-:W-:Y:S01]  /*23a0*/  ULEA UR6, UR6, UR4, 0x3 ;  /* 0x0000000406067291 */ /* 0x000fe2000f8e18ff */
[----:B-1----:R-:W-:-:S04]  /*23b0*/  LOP3.LUT R3, R15, UR5, RZ, 0x3c, !PT ;  /* 0x000000050f037c12 */ /* 0x002fc8000f8e3cff */
[----:B------:R-:W-:Y:S01]  /*23c0*/  SHF.L.U32 R3, R3, 0x1f, RZ ;  /* 0x0000001f03037819 */ /* 0x000fe200000006ff */
[----:B----4-:R-:W-:-:S07]  /*23d0*/  IMAD.U32 R0, RZ, RZ, UR6 ;  /* 0x00000006ff007e24 */ /* 0x010fce000f8e00ff */
.L_x_38:
[----:B-1----:R1:W2:Y:S02]  /*23e0*/  SYNCS.PHASECHK.TRANS64.TRYWAIT P0, [R0+URZ], R3 ;  /* 0x00000003000075a7 */ /* 0x0022a400080011ff */
[----:B--2---:R-:W-:Y:S05]  /*23f0*/  @!P0 NANOSLEEP.SYNCS 0x989680 ;  /* 0x009896800000895d */ /* 0x004fea0003900000 */
[----:B------:R-:W2:Y:S02]  /*2400*/  @!P0 SYNCS.PHASECHK.TRANS64 P0, [R0+URZ], R3 ;  /* 0x00000003000085a7 */ /* 0x000ea400080010ff */
[----:B--2---:R-:W-:Y:S05]  /*2410*/  @P0 EXIT ;  /* 0x000000000000094d */ /* 0x004fea0003800000 */
[----:B------:R-:W-:Y:S05]  /*2420*/  BRA `(.L_x_38) ;  /* 0xfffffffc00ec7947 */ /* 0x000fea000383ffff */
.L_x_17:
[----:B------:R-:W-:-:S04]  /*2430*/  UISETP.NE.AND UP1, UPT, UR37, URZ, UPT ;  /* 0x000000ff2500728c */ /* 0x000fc8000bf25270 */
[----:B------:R-:W-:-:S09]  /*2440*/  UISETP.NE.OR UP1, UPT, UR8, 0x1, UP1 ;  /* 0x000000010800788c */ /* 0x000fd20008f25670 */
[----:B------:R-:W-:Y:S05]  /*2450*/  BRA.U UP1, `(.L_x_39) ;  /* 0x0000000501487547 */ /* 0x000fea000b800000 */
[----:B------:R-:W-:Y:S01]  /*2460*/  ISETP.NE.AND P2, PT, R2, RZ, PT ;  /* 0x000000ff0200720c */ /* 0x000fe20003f45270 */
[----:B------:R-:W-:Y:S01]  /*2470*/  IMAD.MOV.U32 R12, RZ, RZ, 0x1 ;  /* 0x00000001ff0c7424 */ /* 0x000fe200078e00ff */
[----:B------:R-:W-:Y:S02]  /*2480*/  CS2R R10, SRZ ;  /* 0x00000000000a7805 */ /* 0x000fe4000001ff00 */
[----:B------:R-:W-:Y:S01]  /*2490*/  CS2R R8, SRZ ;  /* 0x0000000000087805 */ /* 0x000fe2000001ff00 */
[----:B------:R-:W-:Y:S01]  /*24a0*/  UMOV UR4, 0x400 ;  /* 0x0000040000047882 */ /* 0x000fe20000000000 */
[----:B------:R-:W-:Y:S01]  /*24b0*/  UMOV UR6, URZ ;  /* 0x000000ff00067c82 */ /* 0x000fe20008000000 */
[----:B------:R-:W-:-:S12]  /*24c0*/  ULEA UR37, UR37, UR4, 0x18 ;  /* 0x0000000425257291 */ /* 0x000fd8000f8ec0ff */
.L_x_43:
[----:B------:R-:W-:Y:S02]  /*24d0*/  LEA R0, R8, UR37, 0x3 ;  /* 0x0000002508007c11 */ /* 0x000fe4000f8e18ff */
[----:B------:R-:W-:-:S03]  /*24e0*/  SHF.L.U32 R5, R9, 0x1f, RZ ;  /* 0x0000001f09057819 */ /* 0x000fc600000006ff */
[----:B------:R-:W-:Y:S01]  /*24f0*/  VIADD R4, R0, 0xd0 ;  /* 0x000000d000047836 */ /* 0x000fe20000000000 */
[----:B------:R-:W1:Y:S02]  /*2500*/  SYNCS.PHASECHK.TRANS64.TRYWAIT P0, [R0+URZ+0xc0], R5 ;  /* 0x0000c005000075a7 */ /* 0x000e6400080011ff */
[----:B-1----:R-:W-:Y:S05]  /*2510*/  @!P0 BRA `(.L_x_40) ;  /* 0x0000008c00088947 */ /* 0x002fea0003800000 */
.L_x_133:
[----:B------:R-:W-:Y:S01]  /*2520*/  ULEA UR5, UR6, UR37, 0x3 ;  /* 0x0000002506057291 */ /* 0x000fe2000f8e18ff */
[----:B------:R-:W-:Y:S02]  /*2530*/  PRMT R4, RZ, 0x654, R4 ;  /* 0x00000654ff047816 */ /* 0x000fe40000000004 */
[----:B-1----:R-:W-:Y:S01]  /*2540*/  SHF.L.U32 R5, R12, 0x1f, RZ ;  /* 0x0000001f0c057819 */ /* 0x002fe200000006ff */
[----:B------:R-:W-:Y:S01]  /*2550*/  UIADD3 UR4, UPT, UPT, UR5, 0x80, URZ ;  /* 0x0000008005047890 */ /* 0x000fe2000fffe0ff */
[----:B------:R1:W-:Y:S05]  /*2560*/  SYNCS.ARRIVE.TRANS64.RED.A1T0 RZ, [R4+URZ], RZ ;  /* 0x000000ff04ff79a7 */ /* 0x0003ea00081004ff */
[----:B------:R-:W-:Y:S01]  /*2570*/  IMAD.U32 R7, RZ, RZ, UR4 ;  /* 0x00000004ff077e24 */ /* 0x000fe2000f8e00ff */
[----:B------:R-:W2:Y:S04]  /*2580*/  SYNCS.PHASECHK.TRANS64.TRYWAIT P0, [UR5+0x90], R5 ;  /* 0x00009005ff0075a7 */ /* 0x000ea80008001105 */
[----:B------:R-:W-:Y:S01]  /*2590*/  PRMT R6, R2, 0x654, R7 ;  /* 0x0000065402067816 */ /* 0x000fe20000000007 */
[----:B-1----:R-:W-:Y:S01]  /*25a0*/  @!P2 IMAD.MOV.U32 R4, RZ, RZ, 0x10 ;  /* 0x00000010ff04a424 */ /* 0x002fe200078e00ff */
[----:B--2---:R-:W-:Y:S06]  /*25b0*/  @!P0 BRA `(.L_x_41) ;  /* 0x0000008800f48947 */ /* 0x004fec0003800000 */
.L_x_135:
[----:B------:R-:W-:Y:S01]  /*25c0*/  ULEA UR4, UR6, UR37, 0x4 ;  /* 0x0000002506047291 */ /* 0x000fe2000f8e20ff */
[----:B------:R-:W-:Y:S01]  /*25d0*/  SEL R3, R6, R3, !P2 ;  /* 0x0000000306037207 */ /* 0x000fe20005000000 */
[----:B------:R-:W-:Y:S01]  /*25e0*/  UIADD3 UR5, UPT, UPT, UR5, 0x80, URZ ;  /* 0x0000008005057890 */ /* 0x000fe2000fffe0ff */
[----:B-1----:R-:W-:Y:S01]  /*25f0*/  LEA R0, R11, UR37, 0x3 ;  /* 0x000000250b007c11 */ /* 0x002fe2000f8e18ff */
[----:B------:R-:W-:Y:S01]  /*2600*/  UIADD3 UR4, UPT, UPT, UR4, 0xf0, URZ ;  /* 0x000000f004047890 */ /* 0x000fe2000fffe0ff */
[----:B------:R-:W-:Y:S01]  /*2610*/  SHF.L.U32 R5, R10, 0x1f, RZ ;  /* 0x0000001f0a057819 */ /* 0x000fe200000006ff */
[----:B------:R1:W-:Y:S01]  /*2620*/  @!P2 SYNCS.ARRIVE.TRANS64.RED RZ, [R3+URZ], R4 ;  /* 0x0000000403ffa9a7 */ /* 0x0003e200080004ff */
[----:B------:R-:W-:Y:S01]  /*2630*/  UIADD3 UR6, UPT, UPT, UR6, 0x1, URZ ;  /* 0x0000000106067890 */ /* 0x000fe2000fffe0ff */
[----:B------:R-:W-:-:S03]  /*2640*/  VIADD R8, R8, 0x1 ;  /* 0x0000000108087836 */ /* 0x000fc60000000000 */
[----:B------:R-:W-:Y:S02]  /*2650*/  UISETP.NE.AND UP0, UPT, UR6, 0x2, UPT ;  /* 0x000000020600788c */ /* 0x000fe4000bf05270 */
[----:B------:R-:W-:Y:S06]  /*2660*/  UGETNEXTWORKID.BROADCAST [UR4], [UR5] ;  /* 0x00000000040073ca */ /* 0x000fec0008000100 */
[----:B------:R-:W-:Y:S01]  /*2670*/  USEL UR4, URZ, 0x1, UP0 ;  /* 0x00000001ff047887 */ /* 0x000fe20008000000 */
[----:B------:R-:W-:Y:S01]  /*2680*/  ISETP.NE.AND P0, PT, R8, 0x2, PT ;  /* 0x000000020800780c */ /* 0x000fe20003f05270 */
[----:B------:R-:W-:Y:S01]  /*2690*/  USEL UR6, UR6, URZ, UP0 ;  /* 0x000000ff06067287 */ /* 0x000fe20008000000 */
[----:B------:R-:W2:Y:S03]  /*26a0*/  SYNCS.PHASECHK.TRANS64.TRYWAIT P1, [R0+URZ+0x80], R5 ;  /* 0x00008005000075a7 */ /* 0x000ea600080211ff */
[----:B------:R-:W-:Y:S01]  /*26b0*/  LOP3.LUT R12, R12, UR4, RZ, 0x3c, !PT ;  /* 0x000000040c0c7c12 */ /* 0x000fe2000f8e3cff */
[----:B-12---:R-:W-:Y:S07]  /*26c0*/  @!P1 BRA `(.L_x_42) ;  /* 0x0000008800c89947 */ /* 0x006fee0003800000 */
.L_x_136:
[C---:B------:R-:W-:Y:S01]  /*26d0*/  LEA R4, R11.reuse, UR37, 0x4 ;  /* 0x000000250b047c11 */ /* 0x040fe2000f8e20ff */
[----:B-1----:R-:W-:Y:S01]  /*26e0*/  VIADD R0, R0, 0x90 ;  /* 0x0000009000007836 */ /* 0x002fe20000000000 */
[----:B------:R-:W-:Y:S01]  /*26f0*/  SEL R8, R8, RZ, P0 ;  /* 0x000000ff08087207 */ /* 0x000fe20000000000 */
[----:B------:R-:W-:-:S03]  /*2700*/  VIADD R11, R11, 0x1 ;  /* 0x000000010b0b7836 */ /* 0x000fc60000000000 */
[----:B------:R-:W1:Y:S01]  /*2710*/  LDS.128 R4, [R4+0xf0] ;  /* 0x0000f00004047984 */ /* 0x000e620000000c00 */
[----:B------:R-:W-:Y:S02]  /*2720*/  PRMT R0, RZ, 0x654, R0 ;  /* 0x00000654ff007816 */ /* 0x000fe40000000000 */
[C---:B------:R-:W-:Y:S01]  /*2730*/  ISETP.NE.AND P1, PT, R11.reuse, 0x2, PT ;  /* 0x000000020b00780c */ /* 0x040fe20003f25270 */
[----:B------:R-:W-:Y:S01]  /*2740*/  @!PT LDS RZ, [RZ] ;  /* 0x00000000fffff984 */ /* 0x000fe20000000800 */
[----:B------:R-:W-:Y:S01]  /*2750*/  @!PT LDS RZ, [RZ] ;  /* 0x00000000fffff984 */ /* 0x000fe20000000800 */
[----:B------:R-:W-:Y:S01]  /*2760*/  @!PT LDS RZ, [RZ] ;  /* 0x00000000fffff984 */ /* 0x000fe20000000800 */
[----:B------:R-:W-:Y:S01]  /*2770*/  @!PT LDS RZ, [RZ] ;  /* 0x00000000fffff984 */ /* 0x000fe20000000800 */
[----:B------:R2:W-:Y:S06]  /*2780*/  MEMBAR.ALL.CTA ;  /* 0x0000000000007992 */ /* 0x0005ec0000008000 */
[----:B--2---:R-:W2:Y:S01]  /*2790*/  FENCE.VIEW.ASYNC.S ;  /* 0x00000000000073c6 */ /* 0x004ea20000000000 */
[----:B------:R-:W-:Y:S01]  /*27a0*/  SEL R11, R11, RZ, P1 ;  /* 0x000000ff0b0b7207 */ /* 0x000fe20000800000 */
[----:B--2---:R2:W-:Y:S01]  /*27b0*/  SYNCS.ARRIVE.TRANS64.RED.A1T0 RZ, [R0+URZ], RZ ;  /* 0x000000ff00ff79a7 */ /* 0x0045e200081004ff */
[----:B-1----:R-:W-:-:S02]  /*27c0*/  LOP3.LUT P3, RZ, R6, 0x1, RZ, 0xc0, !PT ;  /* 0x0000000106ff7812 */ /* 0x002fc4000786c0ff */
[----:B------:R-:W-:-:S04]  /*27d0*/  SEL R5, RZ, 0x1, P1 ;  /* 0x00000001ff057807 */ /* 0x000fc80000800000 */
[----:B------:R-:W-:Y:S02]  /*27e0*/  LOP3.LUT R10, R10, R5, RZ, 0x3c, !PT ;  /* 0x000000050a0a7212 */ /* 0x000fe400078e3cff */
[----:B--2---:R-:W-:-:S04]  /*27f0*/  SEL R0, RZ, 0x1, P0 ;  /* 0x00000001ff007807 */ /* 0x004fc80000000000 */
[----:B------:R-:W-:Y:S01]  /*2800*/  LOP3.LUT R9, R9, R0, RZ, 0x3c, !PT ;  /* 0x0000000009097212 */ /* 0x000fe200078e3cff */
[----:B------:R-:W-:Y:S06]  /*2810*/  @P3 BRA `(.L_x_43) ;  /* 0xfffffffc002c3947 */ /* 0x000fec000383ffff */
[----:B------:R-:W-:Y:S01]  /*2820*/  ULEA UR5, UR6, UR37, 0x3 ;  /* 0x0000002506057291 */ /* 0x000fe2000f8e18ff */
[----:B------:R-:W-:-:S08]  /*2830*/  SHF.L.U32 R3, R12, 0x1f, RZ ;  /* 0x0000001f0c037819 */ /* 0x000fd000000006ff */
[----:B------:R-:W1:Y:S02]  /*2840*/  SYNCS.PHASECHK.TRANS64 P0, [UR5+0x90], R3 ;  /* 0x00009003ff0075a7 */ /* 0x000e640008001005 */
[----:B-1----:R-:W-:Y:S05]  /*2850*/  @P0 BRA `(.L_x_44) ;  /* 0x0000000000080947 */ /* 0x002fea0003800000 */
[----:B------:R-:W1:Y:S02]  /*2860*/  SYNCS.PHASECHK.TRANS64.TRYWAIT P0, [UR5+0x90], R3 ;  /* 0x00009003ff0075a7 */ /* 0x000e640008001105 */
[----:B-1----:R-:W-:Y:S05]  /*2870*/  @!P0 BRA `(.L_x_45) ;  /* 0x0000008800708947 */ /* 0x002fea0003800000 */
.L_x_44:
[----:B------:R-:W-:-:S04]  /*2880*/  UIADD3 UR4, UPT, UPT, UR6, 0x1, URZ ;  /* 0x0000000106047890 */ /* 0x000fc8000fffe0ff */
[----:B------:R-:W-:-:S04]  /*2890*/  UISETP.NE.AND UP0, UPT, UR4, 0x2, UPT ;  /* 0x000000020400788c */ /* 0x000fc8000bf05270 */
[----:B------:R-:W-:Y:S02]  /*28a0*/  USEL UR7, URZ, 0x1, UP0 ;  /* 0x00000001ff077887 */ /* 0x000fe40008000000 */
[----:B------:R-:W-:-:S04]  /*28b0*/  USEL UR4, UR4, URZ, UP0 ;  /* 0x000000ff04047287 */ /* 0x000fc80008000000 */
[----:B------:R-:W-:Y:S01]  /*28c0*/  ULEA UR4, UR4, UR37, 0x3 ;  /* 0x0000002504047291 */ /* 0x000fe2000f8e18ff */
[----:B-1----:R-:W-:-:S04]  /*28d0*/  LOP3.LUT R3, R12, UR7, RZ, 0x3c, !PT ;  /* 0x000000070c037c12 */ /* 0x002fc8000f8e3cff */
[----:B------:R-:W-:-:S04]  /*28e0*/  SHF.L.U32 R0, R3, 0x1f, RZ ;  /* 0x0000001f03007819 */ /* 0x000fc800000006ff */
[----:B------:R-:W1:Y:S02]  /*28f0*/  SYNCS.PHASECHK.TRANS64 P0, [UR4+0x90], R0 ;  /* 0x00009000ff0075a7 */ /* 0x000e640008001004 */
[----:B-1----:R-:W-:Y:S05]  /*2900*/  @P0 EXIT ;  /* 0x000000000000094d */ /* 0x002fea0003800000 */
[----:B------:R-:W-:Y:S02]  /*2910*/  SHF.L.U32 R3, R3, 0x1f, RZ ;  /* 0x0000001f03037819 */ /* 0x000fe400000006ff */
[----:B------:R-:W-:-:S07]  /*2920*/  MOV R0, UR4 ;  /* 0x0000000400007c02 */ /* 0x000fce0008000f00 */
.L_x_46:
[----:B-1----:R1:W2:Y:S02]  /*2930*/  SYNCS.PHASECHK.TRANS64.TRYWAIT P0, [R0+URZ+0x90], R3 ;  /* 0x00009003000075a7 */ /* 0x0022a400080011ff */
[----:B--2---:R-:W-:Y:S05]  /*2940*/  @!P0 NANOSLEEP.SYNCS 0x989680 ;  /* 0x009896800000895d */ /* 0x004fea0003900000 */
[----:B------:R-:W2:Y:S02]  /*2950*/  @!P0 SYNCS.PHASECHK.TRANS64 P0, [R0+URZ+0x90], R3 ;  /* 0x00009003000085a7 */ /* 0x000ea400080010ff */
[----:B--2---:R-:W-:Y:S05]  /*2960*/  @P0 EXIT ;  /* 0x000000000000094d */ /* 0x004fea0003800000 */
[----:B------:R-:W-:Y:S05]  /*2970*/  BRA `(.L_x_46) ;  /* 0xfffffffc00ec7947 */ /* 0x000fea000383ffff */
.L_x_39:
[----:B------:R-:W-:-:S09]  /*2980*/  UISETP.NE.AND UP1, UPT, UR8, URZ, UPT ;  /* 0x000000ff0800728c */ /* 0x000fd2000bf25270 */
[----:B------:R-:W-:Y:S05]  /*2990*/  BRA.U UP1, `(.L_x_47) ;  /* 0x0000000d016c7547 */ /* 0x000fea000b800000 */
[----:B------:R-:W-:Y:S01]  /*29a0*/  UMOV UR4, 0x40 ;  /* 0x0000004000047882 */ /* 0x000fe20000000000 */
[----:B------:R-:W-:Y:S01]  /*29b0*/  NOP ;  /* 0x0000000000007918 */ /* 0x000fe20000000000 */
[----:B------:R-:W-:Y:S01]  /*29c0*/  ULEA UR4, UR37, UR4, 0x18 ;  /* 0x0000000425047291 */ /* 0x000fe2000f8ec0ff */
[----:B------:R-:W-:Y:S02]  /*29d0*/  UMOV UR5, 0x400 ;  /* 0x0000040000057882 */ /* 0x000fe40000000000 */
[----:B------:R-:W-:-:S06]  /*29e0*/  ULEA UR37, UR37, UR5, 0x18 ;  /* 0x0000000525257291 */ /* 0x000fcc000f8ec0ff */
[----:B------:R-:W1:Y:S02]  /*29f0*/  LDS.U8 R0, [UR4+0x1c] ;  /* 0x00001c04ff007984 */ /* 0x000e640008000000 */
[----:B-1----:R-:W-:-:S13]  /*2a00*/  ISETP.NE.AND P0, PT, R0, RZ, PT ;  /* 0x000000ff0000720c */ /* 0x002fda0003f05270 */
[----:B------:R-:W-:Y:S05]  /*2a10*/  @P0 BRA `(.L_x_48) ;  /* 0x0000000000580947 */ /* 0x000fea0003800000 */
[----:B------:R-:W-:-:S13]  /*2a20*/  ELECT P0, URZ, PT ;  /* 0x0000000000ff782f */ /* 0x000fda0003800000 */
[----:B------:R-:W-:Y:S05]  /*2a30*/  @!P0 BRA `(.L_x_49) ;  /* 0x0000000000608947 */ /* 0x000fea0003800000 */
[----:B------:R-:W-:Y:S01]  /*2a40*/  UMOV UR5, 0x10 ;  /* 0x0000001000057882 */ /* 0x000fe20000000000 */
[----:B------:R-:W-:Y:S01]  /*2a50*/  HFMA2 R0, -RZ, RZ, 0, 5.9604644775390625e-08 ;  /* 0x00000001ff007431 */ /* 0x000fe200000001ff */
[----:B------:R-:W-:-:S03]  /*2a60*/  MOV R2, 0xffff ;  /* 0x0000ffff00027802 */ /* 0x000fc60000000f00 */
[----:B------:R-:W-:Y:S04]  /*2a70*/  DEPBAR.LE SB1, 0x36 ;  /* 0x00009d800000791a */ /* 0x000fe80000000000 */
[----:B------:R-:W1:Y:S02]  /*2a80*/  UTCATOMSWS.FIND_AND_SET.ALIGN UP0, UR5, UR5 ;  /* 0x00000005000575e3 */ /* 0x000e640008000800 */
[----:B-1----:R-:W-:Y:S01]  /*2a90*/  MOV R3, UR5 ;  /* 0x0000000500037c02 */ /* 0x002fe20008000f00 */
[----:B------:R-:W-:Y:S06]  /*2aa0*/  BRA.U UP0, `(.L_x_50) ;  /* 0x0000000100187547 */ /* 0x000fec000b800000 */
.L_x_51:
[----:B------:R-:W-:Y:S05]  /*2ab0*/  NANOSLEEP 0x64 ;  /* 0x000000640000795d */ /* 0x000fea0003800000 */
[----:B------:R-:W-:-:S05]  /*2ac0*/  UMOV UR5, 0x10 ;  /* 0x0000001000057882 */ /* 0x000fca0000000000 */
[----:B------:R-:W-:Y:S04]  /*2ad0*/  DEPBAR.LE SB1, 0x36 ;  /* 0x00009d800000791a */ /* 0x000fe80000000000 */
[----:B------:R-:W1:Y:S02]  /*2ae0*/  UTCATOMSWS.FIND_AND_SET.ALIGN UP0, UR5, UR5 ;  /* 0x00000005000575e3 */ /* 0x000e640008000800 */
[----:B-1----:R-:W-:Y:S01]  /*2af0*/  MOV R3, UR5 ;  /* 0x0000000500037c02 */ /* 0x002fe20008000f00 */
[----:B------:R-:W-:Y:S05]  /*2b00*/  BRA.U !UP0, `(.L_x_51) ;  /* 0xfffffffd08e87547 */ /* 0x000fea000b83ffff */
.L_x_50:
[-C--:B------:R-:W-:Y:S02]  /*2b10*/  SHF.L.U32 R2, R2, R3.reuse, RZ ;  /* 0x0000000302027219 */ /* 0x080fe400000006ff */
[----:B------:R-:W-:Y:S01]  /*2b20*/  SHF.L.U32 R0, R0, R3, RZ ;  /* 0x0000000300007219 */ /* 0x000fe200000006ff */
[----:B------:R-:W-:Y:S02]  /*2b30*/  IMAD.SHL.U32 R3, R3, 0x20, RZ ;  /* 0x0000002003037824 */ /* 0x000fe400078e00ff */
[----:B------:R1:W-:Y:S04]  /*2b40*/  ATOMS.OR RZ, [UR4+0x14], R2 ;  /* 0x00001402ffff798c */ /* 0x0003e8000b000004 */
[----:B------:R1:W-:Y:S04]  /*2b50*/  ATOMS.OR RZ, [UR4+0x18], R0 ;  /* 0x00001800ffff798c */ /* 0x0003e8000b000004 */
[----:B------:R1:W-:Y:S01]  /*2b60*/  STS [UR37+0x110], R3 ;  /* 0x00011003ff007988 */ /* 0x0003e20008000825 */
[----:B------:R-:W-:Y:S05]  /*2b70*/  BRA `(.L_x_49) ;  /* 0x0000000000107947 */ /* 0x000fea0003800000 */
.L_x_48:
[----:B------:R-:W-:Y:S02]  /*2b80*/  MOV R0, 0xffffffff ;  /* 0xffffffff00007802 */ /* 0x000fe40000000f00 */
[----:B------:R-:W-:-:S03]  /*2b90*/  MOV R2, 0x2bc0 ;  /* 0x00002bc000027802 */ /* 0x000fc60000000f00 */
[----:B------:R1:W-:Y:S04]  /*2ba0*/  STS [UR37+0x110], R0 ;  /* 0x00011000ff007988 */ /* 0x0003e80008000825 */
[----:B-1-3-5:R-:W-:Y:S05]  /*2bb0*/  CALL.REL.NOINC `($__internal_1_$__cuda_sm10x_tcgen05_guardrail_trap_phase_invalid_during_alloc) ;  /* 0x0000008c00847944 */ /* 0x02afea0003c00000 */
.L_x_49:
[----:B------:R-:W-:Y:S05]  /*2bc0*/  WARPSYNC.ALL ;  /* 0x0000000000007948 */ /* 0x000fea0003800000 */
[----:B------:R-:W2:Y:S01]  /*2bd0*/  S2UR UR5, SR_CgaCtaId ;  /* 0x00000000000579c3 */ /* 0x000ea20000008800 */
[----:B------:R-:W-:Y:S01]  /*2be0*/  UMOV UR4, 0x400 ;  /* 0x0000040000047882 */ /* 0x000fe20000000000 */
[----:B------:R-:W-:-:S06]  /*2bf0*/  NOP ;  /* 0x0000000000007918 */ /* 0x000fcc0000000000 */
[----:B------:R-:W-:Y:S06]  /*2c00*/  BAR.ARV 0x6, 0xa0 ;  /* 0x0182800000007b1d */ /* 0x000fec0000002000 */
[----:B------:R-:W4:Y:S01]  /*2c10*/  LDCU UR7, c[0x0][0x38c] ;  /* 0x00007180ff0777ac */ /* 0x000f220008000800 */
[----:B------:R-:W-:Y:S01]  /*2c20*/  IMAD.MOV.U32 R11, RZ, RZ, 0x1 ;  /* 0x00000001ff0b7424 */ /* 0x000fe200078e00ff */
[----:B------:R-:W-:Y:S01]  /*2c30*/  CS2R R8, SRZ ;  /* 0x0000000000087805 */ /* 0x000fe2000001ff00 */
[----:B------:R-:W-:Y:S01]  /*2c40*/  IMAD.MOV.U32 R10, RZ, RZ, RZ ;  /* 0x000000ffff0a7224 */ /* 0x000fe200078e00ff */
[----:B------:R-:W3:Y:S01]  /*2c50*/  LDCU UR6, c[0x0][0x38c] ;  /* 0x00007180ff0677ac */ /* 0x000ee20008000800 */
[----:B------:R-:W-:Y:S01]  /*2c60*/  UMOV UR15, URZ ;  /* 0x000000ff000f7c82 */ /* 0x000fe20008000000 */
[----:B------:R-:W-:Y:S01]  /*2c70*/  UMOV UR14, URZ ;  /* 0x000000ff000e7c82 */ /* 0x000fe20008000000 */
[----:B--2---:R-:W-:Y:S01]  /*2c80*/  ULEA UR5, UR5, UR4, 0x18 ;  /* 0x0000000405057291 */ /* 0x004fe2000f8ec0ff */
[----:B------:R-:W-:Y:S01]  /*2c90*/  UMOV UR24, 0x0 ;  /* 0x0000000000187882 */ /* 0x000fe20000000000 */
[----:B------:R-:W-:-:S02]  /*2ca0*/  UMOV UR25, 0x8400090 ;  /* 0x0840009000197882 */ /* 0x000fc40000000000 */
[----:B------:R-:W-:Y:S02]  /*2cb0*/  UIADD3 UR10, UPT, UPT, UR5, 0xc400, URZ ;  /* 0x0000c400050a7890 */ /* 0x000fe4000fffe0ff */
[----:B------:R-:W-:Y:S02]  /*2cc0*/  UIADD3 UR11, UPT, UPT, UR5, 0x18400, URZ ;  /* 0x00018400050b7890 */ /* 0x000fe4000fffe0ff */
[----:B----4-:R-:W-:Y:S01]  /*2cd0*/  UIADD3 UR7, UPT, UPT, UR7, 0x7f, URZ ;  /* 0x0000007f07077890 */ /* 0x010fe2000fffe0ff */
[----:B-1----:R-:W1:Y:S01]  /*2ce0*/  LDS R0, [UR5+0x110] ;  /* 0x00011005ff007984 */ /* 0x002e620008000800 */
[----:B------:R-:W-:Y:S02]  /*2cf0*/  USHF.R.U32.HI UR10, URZ, 0x4, UR10 ;  /* 0x00000004ff0a7899 */ /* 0x000fe4000801160a */
[----:B------:R-:W-:Y:S02]  /*2d00*/  USHF.R.S32.HI UR4, URZ, 0x1f, UR7 ;  /* 0x0000001fff047899 */ /* 0x000fe40008011407 */
[----:B------:R-:W-:-:S02]  /*2d10*/  USHF.R.U32.HI UR11, URZ, 0x4, UR11 ;  /* 0x00000004ff0b7899 */ /* 0x000fc4000801160b */
[----:B------:R-:W-:Y:S02]  /*2d20*/  ULEA.HI UR4, UR4, UR7, URZ, 0x7 ;  /* 0x0000000704047291 */ /* 0x000fe4000f8f38ff */
[----:B------:R-:W-:Y:S02]  /*2d30*/  ULOP3.LUT UR10, UR10, 0x3fff, URZ, 0xc0, !UPT ;  /* 0x00003fff0a0a7892 */ /* 0x000fe4000f8ec0ff */
[----:B------:R-:W-:Y:S02]  /*2d40*/  USHF.R.S32.HI UR4, URZ, 0x7, UR4 ;  /* 0x00000007ff047899 */ /* 0x000fe40008011404 */
[----:B------:R-:W-:Y:S02]  /*2d50*/  ULOP3.LUT UR11, UR11, 0x3fff, URZ, 0xc0, !UPT ;  /* 0x00003fff0b0b7892 */ /* 0x000fe4000f8ec0ff */
[----:B------:R-:W-:Y:S01]  /*2d60*/  UISETP.LT.AND UP0, UPT, UR4, 0x1, UPT ;  /* 0x000000010400788c */ /* 0x000fe2000bf01270 */
[----:B------:R-:W-:Y:S01]  /*2d70*/  UMOV UR22, 0x0 ;  /* 0x0000000000167882 */ /* 0x000fe20000000000 */
[----:B------:R-:W-:-:S02]  /*2d80*/  UMOV UR23, 0x8400090 ;  /* 0x0840009000177882 */ /* 0x000fc40000000000 */
[----:B------:R-:W-:Y:S02]  /*2d90*/  USEL UR9, UR4, 0x1, !UP0 ;  /* 0x0000000104097887 */ /* 0x000fe4000c000000 */
[----:B------:R-:W-:Y:S02]  /*2da0*/  ULOP3.LUT UR10, UR10, 0x10000, URZ, 0xfc, !UPT ;  /* 0x000100000a0a7892 */ /* 0x000fe4000f8efcff */
[----:B------:R-:W-:Y:S02]  /*2db0*/  ULOP3.LUT UR11, UR11, 0x10000, URZ, 0xfc, !UPT ;  /* 0x000100000b0b7892 */ /* 0x000fe4000f8efcff */
[----:B------:R-:W-:Y:S02]  /*2dc0*/  UIADD3 UR9, UPT, UPT, -UR9, URZ, URZ ;  /* 0x000000ff09097290 */ /* 0x000fe4000fffe1ff */
[----:B---3--:R-:W-:Y:S01]  /*2dd0*/  UISETP.GE.AND UP3, UPT, UR6, 0x1, UPT ;  /* 0x000000010600788c */ /* 0x008fe2000bf66270 */
[----:B------:R-:W-:Y:S01]  /*2de0*/  UMOV UR20, 0x0 ;  /* 0x0000000000147882 */ /* 0x000fe20000000000 */
[----:B------:R-:W-:Y:S01]  /*2df0*/  UMOV UR21, 0x8400090 ;  /* 0x0840009000157882 */ /* 0x000fe20000000000 */
[----:B------:R-:W-:Y:S01]  /*2e00*/  UMOV UR18, 0x0 ;  /* 0x0000000000127882 */ /* 0x000fe20000000000 */
[----:B------:R-:W-:Y:S01]  /*2e10*/  UMOV UR19, 0x8400090 ;  /* 0x0840009000137882 */ /* 0x000fe20000000000 */
[----:B-1----:R-:W-:-:S15]  /*2e20*/  R2UR UR16, R0 ;  /* 0x00000000001072ca */ /* 0x002fde00000e0000 */
.L_x_58:
[----:B------:R-:W-:Y:S02]  /*2e30*/  LEA R0, R10, UR5, 0x3 ;  /* 0x000000050a007c11 */ /* 0x000fe4000f8e18ff */
[----:B------:R-:W-:Y:S02]  /*2e40*/  SHF.L.U32 R5, R9, 0x1f, RZ ;  /* 0x0000001f09057819 */ /* 0x000fe400000006ff */
[----:B------:R-:W-:Y:S01]  /*2e50*/  PLOP3.LUT P0, PT, PT, PT, UP3, 0x80, 0x8 ;  /* 0x000000000008781c */ /* 0x000fe20003f0f038 */
[----:B------:R-:W-:Y:S01]  /*2e60*/  VIADD R3, R0, 0x90 ;  /* 0x0000009000037836 */ /* 0x000fe20000000000 */
[----:B-1----:R-:W1:Y:S02]  /*2e70*/  SYNCS.PHASECHK.TRANS64.TRYWAIT P1, [R0+URZ+0x80], R5 ;  /* 0x00008005000075a7 */ /* 0x002e6400080211ff */
[----:B-1-3--:R-:W-:Y:S09]  /*2e80*/  @!P1 BRA `(.L_x_52) ;  /* 0x0000008400049947 */ /* 0x00aff20003800000 */
.L_x_138:
[----:B------:R-:W-:Y:S01]  /*2e90*/  LEA R4, R10, UR5, 0x4 ;  /* 0x000000050a047c11 */ /* 0x000fe2000f8e20ff */
[----:B------:R-:W-:Y:S01]  /*2ea0*/  @UP3 ULEA UR6, UR14, UR5, 0x3 ;  /* 0x000000050e063291 */ /* 0x000fe2000f8e18ff */
[----:B------:R-:W-:Y:S01]  /*2eb0*/  PLOP3.LUT P2, PT, PT, PT, PT, 0x80, 0x8 ;  /* 0x000000000008781c */ /* 0x000fe20003f4f070 */
[----:B------:R-:W-:Y:S01]  /*2ec0*/  ULEA UR7, UR15, UR5, 0x3 ;  /* 0x000000050f077291 */ /* 0x000fe2000f8e18ff */
[----:B------:R-:W-:Y:S01]  /*2ed0*/  PRMT R3, RZ, 0x654, R3 ;  /* 0x00000654ff037816 */ /* 0x000fe20000000003 */
[----:B------:R-:W-:Y:S01]  /*2ee0*/  ULEA UR8, UR15, UR16, 0x8 ;  /* 0x000000100f087291 */ /* 0x000fe2000f8e40ff */
[----:B-1----:R-:W1:Y:S01]  /*2ef0*/  LDS.128 R4, [R4+0xf0] ;  /* 0x0000f00004047984 */ /* 0x002e620000000c00 */
[----:B------:R-:W-:Y:S02]  /*2f00*/  @P0 SHF.L.U32 R2, R8, 0x1f, RZ ;  /* 0x0000001f08020819 */ /* 0x000fe400000006ff */
[----:B------:R-:W-:Y:S01]  /*2f10*/  SHF.L.U32 R0, R11, 0x1f, RZ ;  /* 0x0000001f0b007819 */ /* 0x000fe200000006ff */
[----:B------:R-:W-:Y:S01]  /*2f20*/  @!PT LDS RZ, [RZ] ;  /* 0x00000000fffff984 */ /* 0x000fe20000000800 */
[----:B------:R-:W-:Y:S01]  /*2f30*/  @!PT LDS RZ, [RZ] ;  /* 0x00000000fffff984 */ /* 0x000fe20000000800 */
[----:B------:R-:W-:Y:S01]  /*2f40*/  @!PT LDS RZ, [RZ] ;  /* 0x00000000fffff984 */ /* 0x000fe20000000800 */
[----:B------:R-:W-:Y:S01]  /*2f50*/  @!PT LDS RZ, [RZ] ;  /* 0x00000000fffff984 */ /* 0x000fe20000000800 */
[----:B------:R2:W-:Y:S06]  /*2f60*/  MEMBAR.ALL.CTA ;  /* 0x0000000000007992 */ /* 0x0005ec0000008000 */
[----:B--2---:R-:W2:Y:S02]  /*2f70*/  FENCE.VIEW.ASYNC.S ;  /* 0x00000000000073c6 */ /* 0x004ea40000000000 */
[----:B--2---:R2:W-:Y:S01]  /*2f80*/  SYNCS.ARRIVE.TRANS64.RED.A1T0 RZ, [R3+URZ], RZ ;  /* 0x000000ff03ff79a7 */ /* 0x0045e200081004ff */
[----:B------:R2:W3:Y:S01]  /*2f90*/  @P0 SYNCS.PHASECHK.TRANS64.TRYWAIT P2, [UR6], R2 ;  /* 0x00000002ff0005a7 */ /* 0x0004e20008041106 */
[----:B-1----:R-:W-:Y:S01]  /*2fa0*/  LOP3.LUT P1, RZ, R6, 0x1, RZ, 0xc0, !PT ;  /* 0x0000000106ff7812 */ /* 0x002fe2000782c0ff */
[----:B------:R-:W1:Y:S02]  /*2fb0*/  SYNCS.PHASECHK.TRANS64.TRYWAIT P0, [UR7+0xb0], R0 ;  /* 0x0000b000ff0075a7 */ /* 0x000e640008001107 */
[----:B-123--:R-:W-:Y:S10]  /*2fc0*/  @!P0 BRA `(.L_x_53) ;  /* 0x0000008000c88947 */ /* 0x00eff40003800000 */
.L_x_140:
[----:B------:R-:W-:Y:S01]  /*2fd0*/  IADD3 R10, PT, PT, R10, 0x1, RZ ;  /* 0x000000010a0a7810 */ /* 0x000fe20007ffe0ff */
[----:B------:R-:W-:Y:S06]  /*2fe0*/  BRA.U !UP3, `(.L_x_54) ;  /* 0x000000010bc07547 */ /* 0x000fec000b800000 */
[----:B------:R-:W-:Y:S01]  /*2ff0*/  UPLOP3.LUT UP4, UPT, UPT, UPT, UPT, 0x40, 0x4 ;  /* 0x000000000004789c */ /* 0x000fe20003f8e870 */
[----:B------:R-:W-:Y:S01]  /*3000*/  UMOV UR13, UR9 ;  /* 0x00000009000d7c82 */ /* 0x000fe20008000000 */
[----:B------:R-:W-:Y:S01]  /*3010*/  UMOV UR12, UR4 ;  /* 0x00000004000c7c82 */ /* 0x000fe20008000000 */
[----:B------:R-:W-:-:S08]  /*3020*/  UMOV UR17, UR14 ;  /* 0x0000000e00117c82 */ /* 0x000fd00008000000 */
.L_x_57:
[----:B------:R-:W-:Y:S02]  /*3030*/  UIADD3 UR13, UPT, UPT, UR13, 0x1, URZ ;  /* 0x000000010d0d7890 */ /* 0x000fe4000fffe0ff */
[----:B--2---:R-:W-:Y:S02]  /*3040*/  ULEA UR6, UR17, UR5, 0x3 ;  /* 0x0000000511067291 */ /* 0x004fe4000f8e18ff */
[----:B------:R-:W-:Y:S01]  /*3050*/  UISETP.NE.AND UP0, UPT, UR13, URZ, UPT ;  /* 0x000000ff0d00728c */ /* 0x000fe2000bf05270 */
[----:B---3--:R-:W-:Y:S10]  /*3060*/  @P2 BRA `(.L_x_55) ;  /* 0x00000000000c2947 */ /* 0x008ff40003800000 */
[----:B-1----:R-:W-:Y:S04]  /*3070*/  SHF.L.U32 R3, R8, 0x1f, RZ ;  /* 0x0000001f08037819 */ /* 0x002fe800000006ff */
[----:B------:R-:W1:Y:S02]  /*3080*/  SYNCS.PHASECHK.TRANS64.TRYWAIT P0, [UR6], R3 ;  /* 0x00000003ff0075a7 */ /* 0x000e640008001106 */
[----:B-1----:R-:W-:Y:S05]  /*3090*/  @!P0 BRA `(.L_x_56) ;  /* 0x0000008000ac8947 */ /* 0x002fea0003800000 */
.L_x_55:
[----:B------:R-:W-:Y:S01]  /*30a0*/  UISETP.NE.AND UP1, UPT, UR12, 0x1, UPT ;  /* 0x000000010c00788c */ /* 0x000fe2000bf25270 */
[----:B------:R-:W-:Y:S01]  /*30b0*/  PLOP3.LUT P2, PT, PT, PT, PT, 0x80, 0x8 ;  /* 0x000000000008781c */ /* 0x000fe20003f4f070 */
[----:B------:R-:W-:Y:S02]  /*30c0*/  UIADD3 UR14, UPT, UPT, UR17, 0x1, URZ ;  /* 0x00000001110e7890 */ /* 0x000fe4000fffe0ff */
[----:B------:R-:W-:Y:S02]  /*30d0*/  ULEA UR28, UR17, UR11, 0xb ;  /* 0x0000000b111c7291 */ /* 0x000fe4000f8e58ff */
[----:B------:R-:W-:Y:S01]  /*30e0*/  UISETP.NE.AND UP2, UPT, UR14, 0x3, UPT ;  /* 0x000000030e00788c */ /* 0x000fe2000bf45270 */
[----:B------:R-:W-:Y:S01]  /*30f0*/  PLOP3.LUT P0, PT, PT, PT, UP1, 0x80, 0x8 ;  /* 0x000000000008781c */ /* 0x000fe20003f0f018 */
[----:B------:R-:W-:Y:S02]  /*3100*/  UIADD3 UR40, UPT, UPT, UR28, 0x2, URZ ;  /* 0x000000021c287890 */ /* 0x000fe4000fffe0ff */
[----:B------:R-:W-:Y:S02]  /*3110*/  USEL UR27, URZ, 0x1, UP2 ;  /* 0x00000001ff1b7887 */ /* 0x000fe40009000000 */
[----:B------:R-:W-:Y:S02]  /*3120*/  USEL UR14, UR14, URZ, UP2 ;  /* 0x000000ff0e0e7287 */ /* 0x000fe40009000000 */
[----:B------:R-:W-:Y:S02]  /*3130*/  UIADD3 UR36, UPT, UPT, UR28, 0x4, URZ ;  /* 0x000000041c247890 */ /* 0x000fe4000fffe0ff */
[----:B------:R-:W-:Y:S01]  /*3140*/  @UP1 ULEA UR26, UR14, UR5, 0x3 ;  /* 0x000000050e1a1291 */ /* 0x000fe2000f8e18ff */
[----:B------:R-:W-:Y:S01]  /*3150*/  LOP3.LUT R8, R8, UR27, RZ, 0x3c, !PT ;  /* 0x0000001b08087c12 */ /* 0x000fe2000f8e3cff */
[----:B------:R-:W-:Y:S02]  /*3160*/  UIADD3 UR32, UPT, UPT, UR28, 0x6, URZ ;  /* 0x000000061c207890 */ /* 0x000fe4000fffe0ff */
[----:B------:R-:W-:Y:S01]  /*3170*/  UIADD3 UR6, UPT, UPT, UR6, 0x18, URZ ;  /* 0x0000001806067890 */ /* 0x000fe2000fffe0ff */
[----:B-1----:R-:W-:Y:S01]  /*3180*/  @P0 SHF.L.U32 R0, R8, 0x1f, RZ ;  /* 0x0000001f08000819 */ /* 0x002fe200000006ff */
[----:B------:R-:W-:Y:S01]  /*3190*/  UIADD3 UR12, UPT, UPT, UR12, -0x1, URZ ;  /* 0xffffffff0c0c7890 */ /* 0x000fe2000fffe0ff */
[----:B------:R-:W-:Y:S02]  /*31a0*/  UMOV UR29, 0x40004040 ;  /* 0x40004040001d7882 */ /* 0x000fe40000000000 */
[----:B------:R2:W3:Y:S01]  /*31b0*/  @P0 SYNCS.PHASECHK.TRANS64.TRYWAIT P2, [UR26], R0 ;  /* 0x00000000ff0005a7 */ /* 0x0004e2000804111a */
[----:B------:R-:W-:Y:S01]  /*31c0*/  ULEA UR26, UR17, UR10, 0xa ;  /* 0x0000000a111a7291 */ /* 0x000fe2000f8e50ff */
[----:B------:R-:W-:Y:S01]  /*31d0*/  UMOV UR27, 0x40004040 ;  /* 0x40004040001b7882 */ /* 0x000fe20000000000 */
[----:B------:R-:W-:Y:S02]  /*31e0*/  UMOV UR41, 0x40004040 ;  /* 0x4000404000297882 */ /* 0x000fe40000000000 */
[----:B------:R-:W-:Y:S02]  /*31f0*/  UIADD3 UR38, UPT, UPT, UR26, 0x2, URZ ;  /* 0x000000021a267890 */ /* 0x000fe4000fffe0ff */
[----:B------:R-:W-:Y:S02]  /*3200*/  UIADD3 UR34, UPT, UPT, UR26, 0x4, URZ ;  /* 0x000000041a227890 */ /* 0x000fe4000fffe0ff */
[----:B------:R-:W-:Y:S01]  /*3210*/  UIADD3 UR30, UPT, UPT, UR26, 0x6, URZ ;  /* 0x000000061a1e7890 */ /* 0x000fe2000fffe0ff */
[----:B------:R2:W-:Y:S01]  /*3220*/  UTCQMMA gdesc[UR26], gdesc[UR28], tmem[UR8], tmem[UR24], idesc[UR25], UP4 ;  /* 0x00ff181c1a0075ea */ /* 0x0005e2000a000308 */
[----:B------:R-:W-:Y:S01]  /*3230*/  UPLOP3.LUT UP4, UPT, UPT, UPT, UPT, 0x80, 0x8 ;  /* 0x000000000008789c */ /* 0x000fe20003f8f070 */
[----:B------:R-:W-:Y:S01]  /*3240*/  UMOV UR39, 0x40004040 ;  /* 0x4000404000277882 */ /* 0x000fe20000000000 */
[----:B------:R-:W-:Y:S01]  /*3250*/  UMOV UR37, 0x40004040 ;  /* 0x4000404000257882 */ /* 0x000fe20000000000 */
[----:B------:R2:W-:Y:S01]  /*3260*/  UTCQMMA gdesc[UR38], gdesc[UR40], tmem[UR8], tmem[UR22], idesc[UR23], UPT ;  /* 0x00ff1628260075ea */ /* 0x0005e2000b800308 */
[----:B------:R-:W-:Y:S01]  /*3270*/  UMOV UR35, 0x40004040 ;  /* 0x4000404000237882 */ /* 0x000fe20000000000 */
[----:B------:R-:W-:Y:S01]  /*3280*/  UMOV UR33, 0x40004040 ;  /* 0x4000404000217882 */ /* 0x000fe20000000000 */
[----:B------:R-:W-:Y:S01]  /*3290*/  UMOV UR31, 0x40004040 ;  /* 0x40004040001f7882 */ /* 0x000fe20000000000 */
[----:B------:R2:W-:Y:S01]  /*32a0*/  UTCQMMA gdesc[UR34], gdesc[UR36], tmem[UR8], tmem[UR20], idesc[UR21], UPT ;  /* 0x00ff1424220075ea */ /* 0x0005e2000b800308 */
[----:B------:R2:W-:Y:S01]  /*32b0*/  UTCQMMA gdesc[UR30], gdesc[UR32], tmem[UR8], tmem[UR18], idesc[UR19], UPT ;  /* 0x00ff12201e0075ea */ /* 0x0005e2000b800308 */
[----:B------:R2:W-:Y:S01]  /*32c0*/  UTCBAR [UR6], URZ ;  /* 0x000000ff060073e9 */ /* 0x0005e200080000ff */
[----:B------:R-:W-:Y:S01]  /*32d0*/  UMOV UR17, UR14 ;  /* 0x0000000e00117c82 */ /* 0x000fe20008000000 */
[----:B------:R-:W-:Y:S05]  /*32e0*/  BRA.U UP0, `(.L_x_57) ;  /* 0xfffffffd00507547 */ /* 0x000fea000b83ffff */
.L_x_54:
[----:B------:R-:W-:Y:S01]  /*32f0*/  UIADD3 UR15, UPT, UPT, UR15, 0x1, URZ ;  /* 0x000000010f0f7890 */ /* 0x000fe2000fffe0ff */
[C---:B------:R-:W-:Y:S01]  /*3300*/  ISETP.NE.AND P0, PT, R10.reuse, 0x2, PT ;  /* 0x000000020a00780c */ /* 0x040fe20003f05270 */
[----:B------:R-:W-:Y:S02]  /*3310*/  UIADD3 UR7, UPT, UPT, UR7, 0xa0, URZ ;  /* 0x000000a007077890 */ /* 0x000fe4000fffe0ff */
[----:B------:R-:W-:Y:S01]  /*3320*/  UISETP.NE.AND UP0, UPT, UR15, 0x2, UPT ;  /* 0x000000020f00788c */ /* 0x000fe2000bf05270 */
[----:B-12---:R-:W-:Y:S02]  /*3330*/  SEL R0, RZ, 0x1, P0 ;  /* 0x00000001ff007807 */ /* 0x006fe40000000000 */
[----:B------:R-:W-:Y:S01]  /*3340*/  SEL R10, R10, RZ, P0 ;  /* 0x000000ff0a0a7207 */ /* 0x000fe20000000000 */
[----:B------:R-:W-:Y:S01]  /*3350*/  USEL UR6, URZ, 0x1, UP0 ;  /* 0x00000001ff067887 */ /* 0x000fe20008000000 */
[----:B------:R-:W-:Y:S01]  /*3360*/  LOP3.LUT R9, R9, R0, RZ, 0x3c, !PT ;  /* 0x0000000009097212 */ /* 0x000fe200078e3cff */
[----:B------:R-:W-:Y:S01]  /*3370*/  USEL UR15, UR15, URZ, UP0 ;  /* 0x000000ff0f0f7287 */ /* 0x000fe20008000000 */
[----:B------:R1:W-:Y:S03]  /*3380*/  UTCBAR [UR7], URZ ;  /* 0x000000ff070073e9 */ /* 0x0003e600080000ff */
[----:B------:R-:W-:Y:S01]  /*3390*/  LOP3.LUT R11, R11, UR6, RZ, 0x3c, !PT ;  /* 0x000000060b0b7c12 */ /* 0x000fe2000f8e3cff */
[----:B------:R-:W-:Y:S07]  /*33a0*/  @P1 BRA `(.L_x_58) ;  /* 0xfffffff800a01947 */ /* 0x000fee000383ffff */
[----:B------:R-:W2:Y:S01]  /*33b0*/  S2UR UR4, SR_CgaCtaId ;  /* 0x00000000000479c3 */ /* 0x000ea20000008800 */
[----:B------:R-:W-:Y:S01]  /*33c0*/  ELECT P0, URZ, PT ;  /* 0x0000000000ff782f */ /* 0x000fe20003800000 */
[----:B------:R-:W-:Y:S01]  /*33d0*/  IMAD.MOV.U32 R0, RZ, RZ, 0x1 ;  /* 0x00000001ff007424 */ /* 0x000fe200078e00ff */
[----:B------:R-:W-:Y:S01]  /*33e0*/  UIADD3 UR5, UPT, UPT, UR5, 0xb0, URZ ;  /* 0x000000b005057890 */ /* 0x000fe2000fffe0ff */
[----:B------:R-:W-:Y:S01]  /*33f0*/  SHF.L.U32 R3, R11, 0x1f, RZ ;  /* 0x0000001f0b037819 */ /* 0x000fe200000006ff */
[----:B------:R-:W-:-:S03]  /*3400*/  UMOV UR6, 0x40 ;  /* 0x0000004000067882 */ /* 0x000fc60000000000 */
[----:B------:R-:W-:Y:S01]  /*3410*/  UVIRTCOUNT.DEALLOC.SMPOOL 0x80 ;  /* 0x000000800000784c */ /* 0x000fe20000000000 */
[----:B--2---:R-:W-:Y:S02]  /*3420*/  ULEA UR4, UR4, UR6, 0x18 ;  /* 0x0000000604047291 */ /* 0x004fe4000f8ec0ff */
[----:B------:R-:W-:-:S07]  /*3430*/  ULEA UR6, UR15, UR5, 0x3 ;  /* 0x000000050f067291 */ /* 0x000fce000f8e18ff */
[----:B------:R2:W-:Y:S02]  /*3440*/  @P0 STS.U8 [UR4+0x1c], R0 ;  /* 0x00001c00ff000988 */ /* 0x0005e40008000004 */
[----:B------:R-:W4:Y:S02]  /*3450*/  SYNCS.PHASECHK.TRANS64.TRYWAIT P0, [UR6], R3 ;  /* 0x00000003ff0075a7 */ /* 0x000f240008001106 */
[----:B--2-4-:R-:W-:Y:S05]  /*3460*/  @!P0 BRA `(.L_x_59) ;  /* 0x0000007c00d08947 */ /* 0x014fea0003800000 */
.L_x_143:
[----:B-1----:R-:W-:-:S04]  /*3470*/  UIADD3 UR7, UPT, UPT, UR15, 0x1, URZ ;  /* 0x000000010f077890 */ /* 0x002fc8000fffe0ff */
[----:B------:R-:W-:-:S04]  /*3480*/  UISETP.NE.AND UP0, UPT, UR7, 0x2, UPT ;  /* 0x000000020700788c */ /* 0x000fc8000bf05270 */
[----:B------:R-:W-:Y:S02]  /*3490*/  USEL UR6, URZ, 0x1, UP0 ;  /* 0x00000001ff067887 */ /* 0x000fe40008000000 */
[----:B------:R-:W-:-:S04]  /*34a0*/  USEL UR7, UR7, URZ, UP0 ;  /* 0x000000ff07077287 */ /* 0x000fc80008000000 */
[----:B------:R-:W-:Y:S01]  /*34b0*/  ULEA UR7, UR7, UR5, 0x3 ;  /* 0x0000000507077291 */ /* 0x000fe2000f8e18ff */
[----:B--2---:R-:W-:-:S04]  /*34c0*/  LOP3.LUT R3, R11, UR6, RZ, 0x3c, !PT ;  /* 0x000000060b037c12 */ /* 0x004fc8000f8e3cff */
[----:B------:R-:W-:-:S04]  /*34d0*/  SHF.L.U32 R3, R3, 0x1f, RZ ;  /* 0x0000001f03037819 */ /* 0x000fc800000006ff */
[----:B------:R-:W1:Y:S02]  /*34e0*/  SYNCS.PHASECHK.TRANS64.TRYWAIT P0, [UR7], R3 ;  /* 0x00000003ff0075a7 */ /* 0x000e640008001107 */
[----:B-1----:R-:W-:Y:S05]  /*34f0*/  @!P0 BRA `(.L_x_60) ;  /* 0x0000007c00c48947 */ /* 0x002fea0003800000 */
.L_x_145:
[----:B------:R-:W-:Y:S01]  /*3500*/  NOP ;  /* 0x0000000000007918 */ /* 0x000fe20000000000 */
[----:B-1----:R-:W1:Y:S01]  /*3510*/  LDS R0, [UR4+0x14] ;  /* 0x00001404ff007984 */ /* 0x002e620008000800 */
[----:B------:R-:W-:Y:S01]  /*3520*/  ULOP3.LUT UR6, UR16, 0xffff, URZ, 0xc0, !UPT ;  /* 0x0000ffff10067892 */ /* 0x000fe2000f8ec0ff */
[----:B------:R-:W-:Y:S01]  /*3530*/  UMOV UR8, 0xffff ;  /* 0x0000ffff00087882 */ /* 0x000fe20000000000 */
[----:B------:R-:W-:Y:S02]  /*3540*/  UMOV UR5, 0x1 ;  /* 0x0000000100057882 */ /* 0x000fe40000000000 */
[----:B------:R-:W-:-:S04]  /*3550*/  USHF.R.U32.HI UR6, URZ, 0x5, UR6 ;  /* 0x00000005ff067899 */ /* 0x000fc80008011606 */
[----:B------:R-:W-:Y:S02]  /*3560*/  USHF.L.U32 UR8, UR8, UR6, URZ ;  /* 0x0000000608087299 */ /* 0x000fe400080006ff */
[----:B------:R-:W-:-:S04]  /*3570*/  USHF.L.U32 UR5, UR5, UR6, URZ ;  /* 0x0000000605057299 */ /* 0x000fc800080006ff */
[----:B-1----:R-:W-:-:S04]  /*3580*/  LOP3.LUT R0, R0, UR8, RZ, 0xc0, !PT ;  /* 0x0000000800007c12 */ /* 0x002fc8000f8ec0ff */
[----:B------:R-:W-:-:S13]  /*3590*/  ISETP.NE.AND P0, PT, R0, UR8, PT ;  /* 0x0000000800007c0c */ /* 0x000fda000bf05270 */
[----:B------:R-:W-:Y:S05]  /*35a0*/  @P0 BRA `(.L_x_61) ;  /* 0x0000000000580947 */ /* 0x000fea0003800000 */
[----:B------:R-:W1:Y:S02]  /*35b0*/  LDS R0, [UR4+0x18] ;  /* 0x00001804ff007984 */ /* 0x000e640008000800 */
[----:B-1----:R-:W-:-:S04]  /*35c0*/  LOP3.LUT R0, R0, UR5, RZ, 0xc0, !PT ;  /* 0x0000000500007c12 */ /* 0x002fc8000f8ec0ff */
[----:B------:R-:W-:-:S13]  /*35d0*/  ISETP.NE.AND P0, PT, R0, UR5, PT ;  /* 0x0000000500007c0c */ /* 0x000fda000bf05270 */
[----:B------:R-:W-:Y:S05]  /*35e0*/  @P0 BRA `(.L_x_62) ;  /* 0x00000000003c0947 */ /* 0x000fea0003800000 */
[----:B------:R-:W1:Y:S01]  /*35f0*/  S2R R2, SR_LANEID ;  /* 0x0000000000027919 */ /* 0x000e620000000000 */
[----:B------:R-:W-:Y:S01]  /*3600*/  ULOP3.LUT UR8, URZ, UR8, URZ, 0x33, !UPT ;  /* 0x00000008ff087292 */ /* 0x000fe2000f8e33ff */
[----:B------:R-:W-:Y:S01]  /*3610*/  LOP3.LUT R4, RZ, UR5, RZ, 0x33, !PT ;  /* 0x00000005ff047c12 */ /* 0x000fe2000f8e33ff */
[----:B------:R-:W-:Y:S02]  /*3620*/  VOTEU.ANY UR7, UPT, PT ;  /* 0x0000000000077886 */ /* 0x000fe400038e0100 */
[----:B------:R-:W-:Y:S01]  /*3630*/  UFLO.U32 UR7, UR7 ;  /* 0x00000007000772bd */ /* 0x000fe200080e0000 */
[----:B------:R-:W2:Y:S01]  /*3640*/  REDUX UR5, R4 ;  /* 0x00000000040573c4 */ /* 0x000ea20000000000 */
[----:B------:R-:W-:-:S06]  /*3650*/  IMAD.U32 R0, RZ, RZ, UR8 ;  /* 0x00000008ff007e24 */ /* 0x000fcc000f8e00ff */
[----:B------:R4:W-:Y:S01]  /*3660*/  UTCATOMSWS.AND URZ, UR8 ;  /* 0x0000000800ff79e3 */ /* 0x0009e20008000000 */
[----:B------:R-:W3:Y:S01]  /*3670*/  REDUX UR6, R0 ;  /* 0x00000000000673c4 */ /* 0x000ee20000000000 */
[----:B-1----:R-:W-:Y:S01]  /*3680*/  ISETP.EQ.U32.AND P0, PT, R2, UR7, PT ;  /* 0x0000000702007c0c */ /* 0x002fe2000bf02070 */
[----:B--2---:R-:W-:Y:S01]  /*3690*/  IMAD.U32 R2, RZ, RZ, UR5 ;  /* 0x00000005ff027e24 */ /* 0x004fe2000f8e00ff */
[----:B---3--:R-:W-:-:S11]  /*36a0*/  MOV R3, UR6 ;  /* 0x0000000600037c02 */ /* 0x008fd60008000f00 */
[----:B------:R4:W-:Y:S04]  /*36b0*/  @P0 ATOMS.AND RZ, [UR4+0x14], R3 ;  /* 0x00001403ffff098c */ /* 0x0009e8000a800004 */
[----:B------:R4:W-:Y:S01]  /*36c0*/  @P0 ATOMS.AND RZ, [UR4+0x18], R2 ;  /* 0x00001802ffff098c */ /* 0x0009e2000a800004 */
[----:B------:R-:W-:Y:S05]  /*36d0*/  BRA `(.L_x_63) ;  /* 0x0000000000147947 */ /* 0x000fea0003800000 */
.L_x_62:
[----:B------:R-:W-:Y:S02]  /*36e0*/  MOV R2, 0x3700 ;  /* 0x0000370000027802 */ /* 0x000fe40000000f00 */
[----:B---3-5:R-:W-:Y:S05]  /*36f0*/  CALL.REL.NOINC `($__internal_0_$__cuda_sm10x_tcgen05_guardrail_trap_col_being_dealloced_not_returned_by_alloc) ;  /* 0x0000008000a87944 */ /* 0x028fea0003c00000 */
[----:B------:R-:W-:Y:S05]  /*3700*/  BRA `(.L_x_63) ;  /* 0x0000000000087947 */ /* 0x000fea0003800000 */
.L_x_61:
[----:B------:R-:W-:Y:S02]  /*3710*/  MOV R2, 0x3730 ;  /* 0x0000373000027802 */ /* 0x000fe40000000f00 */
[----:B---3-5:R-:W-:Y:S05]  /*3720*/  CALL.REL.NOINC `($__internal_2_$__cuda_sm10x_tcgen05_guardrail_trap_unallocated_columns_being_dealloced) ;  /* 0x0000008000b47944 */ /* 0x028fea0003c00000 */
.L_x_63:
[----:B------:R-:W-:Y:S01]  /*3730*/  NOP ;  /* 0x0000000000007918 */ /* 0x000fe20000000000 */
[----:B----4-:R-:W-:Y:S05]  /*3740*/  EXIT ;  /* 0x000000000000794d */ /* 0x010fea0003800000 */
.L_x_47:
[----:B------:R-:W-:-:S09]  /*3750*/  UISETP.NE.OR UP2, UPT, UR8, 0x3, !UP2 ;  /* 0x000000030800788c */ /* 0x000fd2000d745670 */
[----:B------:R-:W-:Y:S05]  /*3760*/  BRA.U UP2, `(.L_x_64) ;  /* 0x0000001102147547 */ /* 0x000fea000b800000 */
[----:B------:R-:W1:Y:S01]  /*3770*/  LDC R0, c[0x0][0xb30] ;  /* 0x0002cc00ff007b82 */ /* 0x000e620000000800 */
[----:B------:R-:W2:Y:S01]  /*3780*/  LDCU.64 UR8, c[0x0][0x888] ;  /* 0x00011100ff0877ac */ /* 0x000ea20008000a00 */
[----:B------:R-:W-:Y:S02]  /*3790*/  HFMA2 R29, -RZ, RZ, 0, 0 ;  /* 0x00000000ff1d7431 */ /* 0x000fe400000001ff */
[----:B------:R-:W-:Y:S01]  /*37a0*/  IMAD.MOV.U32 R31, RZ, RZ, 0x1 ;  /* 0x00000001ff1f7424 */ /* 0x000fe200078e00ff */
[----:B------:R-:W-:Y:S01]  /*37b0*/  MOV R23, 0x2000 ;  /* 0x0000200000177802 */ /* 0x000fe20000000f00 */
[----:B------:R-:W4:Y:S01]  /*37c0*/  LDCU.64 UR4, c[0x0][0x890] ;  /* 0x00011200ff0477ac */ /* 0x000f220008000a00 */
[----:B------:R-:W-:Y:S01]  /*37d0*/  IMAD.MOV.U32 R30, RZ, RZ, RZ ;  /* 0x000000ffff1e7224 */ /* 0x000fe200078e00ff */
[----:B------:R-:W3:Y:S01]  /*37e0*/  LDC R19, c[0x0][0x370] ;  /* 0x0000dc00ff137b82 */ /* 0x000ee20000000800 */
[----:B------:R-:W-:Y:S01]  /*37f0*/  UMOV UR7, 0x400 ;  /* 0x0000040000077882 */ /* 0x000fe20000000000 */
[----:B------:R-:W-:-:S02]  /*3800*/  UPLOP3.LUT UP1, UPT, UPT, UPT, UPT, 0x40, 0x4 ;  /* 0x000000000004789c */ /* 0x000fc40003f2e870 */
[----:B------:R-:W-:-:S04]  /*3810*/  ULEA UR7, UR37, UR7, 0x18 ;  /* 0x0000000725077291 */ /* 0x000fc8000f8ec0ff */
[----:B------:R-:W3:Y:S01]  /*3820*/  LDC R2, c[0x0][0xb0c] ;  /* 0x0002c300ff027b82 */ /* 0x000ee20000000800 */
[----:B------:R-:W-:Y:S02]  /*3830*/  UIADD3 UR13, UPT, UPT, UR7, 0x48, URZ ;  /* 0x00000048070d7890 */ /* 0x000fe4000fffe0ff */
[----:B--2---:R-:W-:Y:S02]  /*3840*/  UISETP.NE.U32.AND UP2, UPT, UR8, URZ, UPT ;  /* 0x000000ff0800728c */ /* 0x004fe4000bf45070 */
[----:B------:R-:W-:Y:S02]  /*3850*/  UIADD3 UR33, UPT, UPT, UR7, 0x30, URZ ;  /* 0x0000003007217890 */ /* 0x000fe4000fffe0ff */
[----:B----4-:R-:W-:Y:S01]  /*3860*/  UISETP.NE.U32.AND UP3, UPT, UR4, URZ, UPT ;  /* 0x000000ff0400728c */ /* 0x010fe2000bf65070 */
[----:B------:R-:W2:Y:S01]  /*3870*/  LDC R18, c[0x0][0xb20] ;  /* 0x0002c800ff127b82 */ /* 0x000ea20000000800 */
[----:B-1----:R-:W-:Y:S01]  /*3880*/  ISETP.NE.AND P1, PT, R0, 0x1, PT ;  /* 0x000000010000780c */ /* 0x002fe20003f25270 */
[----:B------:R-:W-:-:S02]  /*3890*/  UISETP.NE.AND.EX UP2, UPT, UR9, URZ, UPT, UP2 ;  /* 0x000000ff0900728c */ /* 0x000fc4000bf45320 */
[----:B------:R-:W-:Y:S02]  /*38a0*/  UIADD3 UR25, UPT, UPT, UR7, 0x38, URZ ;  /* 0x0000003807197890 */ /* 0x000fe4000fffe0ff */
[----:B------:R-:W-:Y:S02]  /*38b0*/  UIADD3 UR17, UPT, UPT, UR7, 0x40, URZ ;  /* 0x0000004007117890 */ /* 0x000fe4000fffe0ff */
[----:B------:R-:W1:Y:S01]  /*38c0*/  LDC.64 R32, c[0x0][0x348] ;  /* 0x0000d200ff207b82 */ /* 0x000e620000000a00 */
[----:B------:R-:W-:Y:S02]  /*38d0*/  UPRMT UR13, UR37, 0x654, UR13 ;  /* 0x00000654250d7896 */ /* 0x000fe4000800000d */
[----:B------:R-:W-:-:S05]  /*38e0*/  UISETP.NE.AND.EX UP3, UPT, UR5, URZ, UPT, UP3 ;  /* 0x000000ff0500728c */ /* 0x000fca000bf65330 */
[----:B------:R-:W4:Y:S08]  /*38f0*/  LDC.64 R16, c[0x0][0xb10] ;  /* 0x0002c400ff107b82 */ /* 0x000f300000000a00 */
[----:B------:R-:W1:Y:S08]  /*3900*/  LDC.64 R6, c[0x0][0xb18] ;  /* 0x0002c600ff067b82 */ /* 0x000e700000000a00 */
[----:B------:R-:W1:Y:S08]  /*3910*/  LDC.64 R4, c[0x0][0xb28] ;  /* 0x0002ca00ff047b82 */ /* 0x000e700000000a00 */
[----:B--23--:R-:W1:Y:S02]  /*3920*/  LDC R22, c[0x0][0x374] ;  /* 0x0000dd00ff167b82 */ /* 0x00ce640000000800 */
.L_x_75:
[C---:B------:R-:W-:Y:S02]  /*3930*/  LEA R0, R30.reuse, UR7, 0x3 ;  /* 0x000000071e007c11 */ /* 0x040fe4000f8e18ff */
[----:B------:R-:W-:Y:S02]  /*3940*/  SHF.L.U32 R3, R29, 0x1f, RZ ;  /* 0x0000001f1d037819 */ /* 0x000fe400000006ff */
[----:B------:R-:W-:Y:S02]  /*3950*/  LEA R24, R30, UR7, 0x4 ;  /* 0x000000071e187c11 */ /* 0x000fe4000f8e20ff */
[----:B--2---:R-:W2:Y:S02]  /*3960*/  SYNCS.PHASECHK.TRANS64.TRYWAIT P0, [R0+URZ+0x80], R3 ;  /* 0x00008003000075a7 */ /* 0x004ea400080011ff */
[----:B--2---:R-:W-:Y:S05]  /*3970*/  @!P0 BRA `(.L_x_65) ;  /* 0x0000007800bc8947 */ /* 0x004fea0003800000 */
.L_x_146:
[----:B------:R-:W-:Y:S01]  /*3980*/  ISETP.GE.AND P0, PT, R72, 0x1, PT ;  /* 0x000000014800780c */ /* 0x000fe20003f06270 */
[----:B------:R-:W3:Y:S01]  /*3990*/  LDS.128 R24, [R24+0xf0] ;  /* 0x0000f00018187984 */ /* 0x000ee20000000c00 */
[----:B--2---:R-:W-:Y:S01]  /*39a0*/  VIADD R0, R0, 0x90 ;  /* 0x0000009000007836 */ /* 0x004fe20000000000 */
[----:B------:R-:W-:Y:S01]  /*39b0*/  @!PT LDS RZ, [RZ] ;  /* 0x00000000fffff984 */ /* 0x000fe20000000800 */
[----:B------:R-:W-:Y:S01]  /*39c0*/  @!PT LDS RZ, [RZ] ;  /* 0x00000000fffff984 */ /* 0x000fe20000000800 */
[----:B------:R-:W-:Y:S01]  /*39d0*/  @!PT LDS RZ, [RZ] ;  /* 0x00000000fffff984 */ /* 0x000fe20000000800 */
[----:B------:R-:W-:Y:S01]  /*39e0*/  @!PT LDS RZ, [RZ] ;  /* 0x00000000fffff984 */ /* 0x000fe20000000800 */
[----:B------:R2:W-:Y:S06]  /*39f0*/  MEMBAR.ALL.CTA ;  /* 0x0000000000007992 */ /* 0x0005ec0000008000 */
[----:B--2---:R-:W2:Y:S01]  /*3a00*/  FENCE.VIEW.ASYNC.S ;  /* 0x00000000000073c6 */ /* 0x004ea20000000000 */
[----:B------:R-:W-:Y:S04]  /*3a10*/  PRMT R0, RZ, 0x654, R0 ;  /* 0x00000654ff007816 */ /* 0x000fe80000000000 */
[----:B--2---:R2:W-:Y:S01]  /*3a20*/  SYNCS.ARRIVE.TRANS64.RED.A1T0 RZ, [R0+URZ], RZ ;  /* 0x000000ff00ff79a7 */ /* 0x0045e200081004ff */
[----:B---3--:R-:W-:Y:S11]  /*3a30*/  LOP3.LUT P3, RZ, R26, 0x1, RZ, 0xc0, !PT ;  /* 0x000000011aff7812 */ /* 0x008ff6000786c0ff */
[----:B------:R-:W-:Y:S02]  /*3a40*/  @!UPT UIADD3 URZ, UPT, UPT, URZ, URZ, URZ ;  /* 0x000000fffffff290 */ /* 0x000fe4000fffe0ff */
[----:B------:R-:W-:Y:S02]  /*3a50*/  @P3 MOV R13, R24 ;  /* 0x00000018000d3202 */ /* 0x000fe40000000f00 */
[----:B------:R-:W-:Y:S01]  /*3a60*/  @P3 LOP3.LUT R8, R25, 0xffff, RZ, 0xc0, !PT ;  /* 0x0000ffff19083812 */ /* 0x000fe200078ec0ff */
[----:B--2---:R-:W-:Y:S06]  /*3a70*/  @!P0 BRA `(.L_x_66) ;  /* 0x0000000000a48947 */ /* 0x004fec0003800000 */
[----:B-1----:R-:W-:Y:S01]  /*3a80*/  IMAD.HI.U32 R35, R22, R7, RZ ;  /* 0x0000000716237227 */ /* 0x002fe200078e00ff */
[----:B------:R-:W-:Y:S02]  /*3a90*/  ISETP.NE.AND P0, PT, R6, 0x1, PT ;  /* 0x000000010600780c */ /* 0x000fe40003f05270 */
[----:B------:R-:W-:Y:S01]  /*3aa0*/  ISETP.NE.AND P2, PT, R72, 0x1, PT ;  /* 0x000000014800780c */ /* 0x000fe20003f45270 */
[----:B----4-:R-:W-:Y:S01]  /*3ab0*/  IMAD.HI.U32 R34, R19, R16, RZ ;  /* 0x0000001013227227 */ /* 0x010fe200078e00ff */
[----:B------:R-:W-:Y:S02]  /*3ac0*/  SHF.R.U32.HI R35, RZ, R18, R35 ;  /* 0x00000012ff237219 */ /* 0x000fe40000011623 */
[----:B------:R-:W-:Y:S01]  /*3ad0*/  ISETP.NE.AND P4, PT, R2, 0x1, PT ;  /* 0x000000010200780c */ /* 0x000fe20003f85270 */
[----:B------:R-:W-:Y:S01]  /*3ae0*/  IMAD.HI.U32 R36, R13, R16, RZ ;  /* 0x000000100d247227 */ /* 0x000fe200078e00ff */
[----:B------:R-:W-:Y:S02]  /*3af0*/  SHF.R.U32.HI R34, RZ, R17, R34 ;  /* 0x00000011ff227219 */ /* 0x000fe40000011622 */
[----:B------:R-:W-:Y:S01]  /*3b00*/  SEL R3, R22, R35, !P0 ;  /* 0x0000002316037207 */ /* 0x000fe20004000000 */
[C---:B------:R-:W-:Y:S01]  /*3b10*/  IMAD.HI.U32 R35, R8.reuse, R7, RZ ;  /* 0x0000000708237227 */ /* 0x040fe200078e00ff */
[----:B------:R-:W-:Y:S02]  /*3b20*/  SEL R11, R19, R34, !P4 ;  /* 0x00000022130b7207 */ /* 0x000fe40006000000 */
[----:B------:R-:W-:Y:S01]  /*3b30*/  SHF.R.U32.HI R36, RZ, R17, R36 ;  /* 0x00000011ff247219 */ /* 0x000fe20000011624 */
[----:B------:R-:W-:Y:S01]  /*3b40*/  IMAD.HI.U32 R38, R3, R4, RZ ;  /* 0x0000000403267227 */ /* 0x000fe200078e00ff */
[----:B------:R-:W-:Y:S03]  /*3b50*/  SHF.R.U32.HI R35, RZ, R18, R35 ;  /* 0x00000012ff237219 */ /* 0x000fe60000011623 */
[----:B------:R-:W-:Y:S01]  /*3b60*/  IMAD.HI.U32 R34, R11, R4, RZ ;  /* 0x000000040b227227 */ /* 0x000fe200078e00ff */
[----:B------:R-:W-:Y:S02]  /*3b70*/  @P2 SHF.R.U32.HI R3, RZ, R5, R38 ;  /* 0x00000005ff032219 */ /* 0x000fe40000011626 */
[----:B------:R-:W-:Y:S02]  /*3b80*/  SEL R9, R8, R35, !P0 ;  /* 0x0000002308097207 */ /* 0x000fe40004000000 */
[----:B------:R-:W-:Y:S01]  /*3b90*/  @P2 SHF.R.U32.HI R11, RZ, R5, R34 ;  /* 0x00000005ff0b2219 */ /* 0x000fe20000011622 */
[C---:B------:R-:W-:Y:S01]  /*3ba0*/  IMAD R10, R72.reuse, R3, RZ ;  /* 0x00000003480a7224 */ /* 0x040fe200078e02ff */
[----:B------:R-:W-:Y:S01]  /*3bb0*/  SEL R3, R13, R36, !P4 ;  /* 0x000000240d037207 */ /* 0x000fe20006000000 */
[C---:B------:R-:W-:Y:S03]  /*3bc0*/  IMAD.HI.U32 R14, R9.reuse, R4, RZ ;  /* 0x00000004090e7227 */ /* 0x040fe600078e00ff */
[----:B------:R-:W-:Y:S01]  /*3bd0*/  ISETP.GE.AND P0, PT, R9, R10, PT ;  /* 0x0000000a0900720c */ /* 0x000fe20003f06270 */
[C---:B------:R-:W-:Y:S01]  /*3be0*/  IMAD R12, R72.reuse, R11, RZ ;  /* 0x0000000b480c7224 */ /* 0x040fe200078e02ff */
[-C--:B------:R-:W-:Y:S04]  /*3bf0*/  SHF.R.U32.HI R14, RZ, R5.reuse, R14 ;  /* 0x00000005ff0e7219 */ /* 0x080fe8000001160e */
[----:B------:R-:W-:Y:S02]  /*3c00*/  ISETP.GE.OR P0, PT, R3, R12, P0 ;  /* 0x0000000c0300720c */ /* 0x000fe40000706670 */
[----:B------:R-:W-:Y:S05]  /*3c10*/  SEL R15, R9, R14, !P2 ;  /* 0x0000000e090f7207 */ /* 0x000fea0005000000 */
[----:B------:R-:W-:Y:S04]  /*3c20*/  IMAD.MOV R14, RZ, RZ, -R15 ;  /* 0x000000ffff0e7224 */ /* 0x000fe800078e0a0f */
[----:B------:R-:W-:Y:S02]  /*3c30*/  IMAD R14, R72, R14, R9 ;  /* 0x0000000e480e7224 */ /* 0x000fe400078e0209 */
[C---:B------:R-:W-:Y:S05]  /*3c40*/  @!P0 IMAD.HI.U32 R10, R3.reuse, R4, RZ ;  /* 0x00000004030a8227 */ /* 0x040fea00078e00ff */
[----:B------:R-:W-:Y:S04]  /*3c50*/  @!P0 SHF.R.U32.HI R10, RZ, R5, R10 ;  /* 0x00000005ff0a8219 */ /* 0x000fe8000001160a */
[----:B------:R-:W-:Y:S01]  /*3c60*/  @!P0 SEL R0, R3, R10, !P2 ;  /* 0x0000000a03008207 */ /* 0x000fe20005000000 */
[----:B------:R-:W-:Y:S03]  /*3c70*/  IMAD.MOV R10, RZ, RZ, -R3 ;  /* 0x000000ffff0a7224 */ /* 0x000fe600078e0a03 */
[----:B------:R-:W-:Y:S01]  /*3c80*/  @!P0 IADD3 R15, PT, PT, R15, -R0, RZ ;  /* 0x800000000f0f8210 */ /* 0x000fe20007ffe0ff */
[----:B------:R-:W-:Y:S01]  /*3c90*/  @!P0 IMAD R0, R11, R14, R0 ;  /* 0x0000000e0b008224 */ /* 0x000fe200078e0200 */
[----:B------:R-:W-:Y:S01]  /*3ca0*/  IADD3 R11, PT, PT, -R9, RZ, RZ ;  /* 0x000000ff090b7210 */ /* 0x000fe20007ffe1ff */
[----:B------:R-:W-:Y:S02]  /*3cb0*/  IMAD R13, R2, R10, R13 ;  /* 0x0000000a020d7224 */ /* 0x000fe400078e020d */
[----:B------:R-:W-:Y:S02]  /*3cc0*/  @!P0 IMAD R9, R15, R72, R3 ;  /* 0x000000480f098224 */ /* 0x000fe400078e0203 */
[----:B------:R-:W-:Y:S02]  /*3cd0*/  @!P0 IMAD.MOV.U32 R3, RZ, RZ, R0 ;  /* 0x000000ffff038224 */ /* 0x000fe400078e0000 */
[----:B------:R-:W-:Y:S02]  /*3ce0*/  IMAD R8, R6, R11, R8 ;  /* 0x0000000b06087224 */ /* 0x000fe400078e0208 */
[----:B------:R-:W-:Y:S02]  /*3cf0*/  IMAD R13, R3, R2, R13 ;  /* 0x00000002030d7224 */ /* 0x000fe400078e020d */
[----:B------:R-:W-:Y:S02]  /*3d00*/  IMAD R8, R9, R6, R8 ;  /* 0x0000000609087224 */ /* 0x000fe400078e0208 */
.L_x_66:
[----:B------:R-:W-:Y:S05]  /*3d10*/  BRA.U UP1, `(.L_x_67) ;  /* 0x0000000101107547 */ /* 0x000fea000b800000 */
[----:B------:R-:W-:Y:S04]  /*3d20*/  MOV R0, UR6 ;  /* 0x0000000600007c02 */ /* 0x000fe80008000f00 */
[----:B------:R-:W-:Y:S04]  /*3d30*/  SHF.L.U32 R3, R0, 0x1f, RZ ;  /* 0x0000001f00037819 */ /* 0x000fe800000006ff */
[----:B------:R-:W2:Y:S02]  /*3d40*/  SYNCS.PHASECHK.TRANS64.TRYWAIT P0, [UR7+0x78], R3 ;  /* 0x00007803ff0075a7 */ /* 0x000ea40008001107 */
[----:B--2---:R-:W-:Y:S05]  /*3d50*/  @!P0 BRA `(.L_x_68) ;  /* 0x0000007400d88947 */ /* 0x004fea0003800000 */
.L_x_67:
[----:B------:R-:W-:Y:S02]  /*3d60*/  R2UR UR35, R21 ;  /* 0x00000000152372ca */ /* 0x000fe400000e0000 */
[----:B------:R-:W-:Y:S02]  /*3d70*/  R2UR UR34, R20 ;  /* 0x00000000142272ca */ /* 0x000fe400000e0000 */
[----:B------:R-:W-:Y:S02]  /*3d80*/  ISETP.NE.U32.AND P2, PT, RZ, UR4, PT ;  /* 0x00000004ff007c0c */ /* 0x000fe4000bf45070 */
[----:B------:R-:W-:Y:S02]  /*3d90*/  SHF.L.U32 R12, R31, 0x1f, RZ ;  /* 0x0000001f1f0c7819 */ /* 0x000fe400000006ff */
[----:B------:R-:W-:Y:S05]  /*3da0*/  ISETP.NE.AND.EX P2, PT, RZ, UR5, PT, P2 ;  /* 0x00000005ff007c0c */ /* 0x000fea000bf45320 */
[----:B------:R-:W-:Y:S02]  /*3db0*/  USHF.L.U32 UR35, UR35, 0x7, URZ ;  /* 0x0000000723237899 */ /* 0x000fe400080006ff */
[----:B------:R-:W-:Y:S01]  /*3dc0*/  USHF.L.U32 UR34, UR34, 0x8, URZ ;  /* 0x0000000822227899 */ /* 0x000fe200080006ff */
[----:B------:R-:W-:Y:S11]  /*3dd0*/  BRA.U !UP3, `(.L_x_69) ;  /* 0x000000010b347547 */ /* 0x000ff6000b800000 */
[----:B------:R-:W-:Y:S01]  /*3de0*/  UPLOP3.LUT UP0, UPT, UPT, UPT, UP2, 0x80, 0x8 ;  /* 0x000000000008789c */ /* 0x000fe20003f0f020 */
[----:B--2---:R-:W-:Y:S02]  /*3df0*/  HFMA2 R0, -RZ, RZ, 0, 5.9604644775390625e-08 ;  /* 0x00000001ff007431 */ /* 0x004fe400000001ff */
[----:B------:R-:W-:Y:S03]  /*3e00*/  IMAD.MOV.U32 R171, RZ, RZ, 0x1 ;  /* 0x00000001ffab7424 */ /* 0x000fe600078e00ff */
[----:B------:R-:W-:Y:S05]  /*3e10*/  PLOP3.LUT P0, PT, PT, PT, UP0, 0x80, 0x8 ;  /* 0x000000000008781c */ /* 0x000fea0003f0f008 */
[----:B------:R-:W2:Y:S01]  /*3e20*/  @UP0 LDCU.64 UR10, c[0x0][0x888] ;  /* 0x00011100ff0a07ac */ /* 0x000ea20008000a00 */
[----:B------:R-:W-:Y:S07]  /*3e30*/  @UP0 UIMAD UR8, UR36, UR4, URZ ;  /* 0x00000004240802a4 */ /* 0x000fee000f8e02ff */
[----:B------:R-:W-:Y:S01]  /*3e40*/  @!P0 PRMT R171, R0, 0x7610, R171 ;  /* 0x0000761000ab8816 */ /* 0x000fe200000000ab */
[----:B--2---:R-:W-:Y:S03]  /*3e50*/  @UP0 UIMAD.WIDE UR10, UR8, 0x4, UR10 ;  /* 0x00000004080a08a5 */ /* 0x004fe6000f8e020a */
[----:B------:R-:W2:Y:S03]  /*3e60*/  @!UP0 LDCU UR8, c[0x0][0x880] ;  /* 0x00011000ff0887ac */ /* 0x000ea60008000800 */
[----:B------:R-:W-:Y:S01]  /*3e70*/  IMAD.U32 R10, RZ, RZ, UR10 ;  /* 0x0000000aff0a7e24 */ /* 0x000fe2000f8e00ff */
[----:B------:R-:W-:Y:S05]  /*3e80*/  MOV R11, UR11 ;  /* 0x0000000b000b7c02 */ /* 0x000fea0008000f00 */
[----:B-----5:R3:W5:Y:S02]  /*3e90*/  @P0 LDG.E R81, desc[UR46][R10.64] ;  /* 0x0000002e0a510981 */ /* 0x020764000c1e1900 */
[----:B--23--:R-:W-:Y:S07]  /*3ea0*/  @!P0 IMAD.U32 R81, RZ, RZ, UR8 ;  /* 0x00000008ff518e24 */ /* 0x00cfee000f8e00ff */
.L_x_69:
[----:B-----5:R-:W-:Y:S01]  /*3eb0*/  @!P2 FSETP.EQ.AND P0, PT, R81, RZ, PT ;  /* 0x000000ff5100a20b */ /* 0x020fe20003f02000 */
[----:B------:R-:W-:Y:S01]  /*3ec0*/  @!UPT UIADD3 URZ, UPT, UPT, URZ, URZ, URZ ;  /* 0x000000fffffff290 */ /* 0x000fe2000fffe0ff */
[----:B------:R-:W-:Y:S11]  /*3ed0*/  @!P2 BRA `(.L_x_70) ;  /* 0x000000000014a947 */ /* 0x000ff60003800000 */
[----:B------:R-:W-:Y:S02]  /*3ee0*/  LOP3.LUT P2, RZ, R171, 0xff, RZ, 0xc0, !PT ;  /* 0x000000ffabff7812 */ /* 0x000fe4000784c0ff */
[----:B------:R-:W-:Y:S04]  /*3ef0*/  PLOP3.LUT P0, PT, PT, PT, UP0, 0x80, 0x8 ;  /* 0x000000000008781c */ /* 0x000fe80003f0f008 */
[----:B------:R-:W-:Y:S07]  /*3f00*/  PLOP3.LUT P0, PT, P0, PT, PT, 0x8, 0x80 ;  /* 0x000000000080781c */ /* 0x000fee000070e170 */
[----:B------:R-:W-:Y:S11]  /*3f10*/  @P2 FSETP.EQ.AND P0, PT, R81, RZ, PT ;  /* 0x000000ff5100220b */ /* 0x000ff60003f02000 */
[----:B------:R-:W-:Y:S02]  /*3f20*/  @!UPT UIADD3 URZ, UPT, UPT, URZ, URZ, URZ ;  /* 0x000000fffffff290 */ /* 0x000fe4000fffe0ff */
.L_x_70:
[----:B------:R-:W3:Y:S01]  /*3f30*/  SYNCS.PHASECHK.TRANS64.TRYWAIT P2, [UR7+0x50], R12 ;  /* 0x0000500cff0075a7 */ /* 0x000ee20008041107 */
[----:B------:R-:W-:Y:S04]  /*3f40*/  ELECT P4, URZ, PT ;  /* 0x0000000000ff782f */ /* 0x000fe80003880000 */
[----:B------:R-:W-:Y:S11]  /*3f50*/  PLOP3.LUT P4, PT, P0, P4, PT, 0xf2, 0x2f ;  /* 0x00000000002f781c */ /* 0x000ff60000789e72 */
[----:B------:R-:W-:Y:S02]  /*3f60*/  @!UPT UIADD3 URZ, UPT, UPT, URZ, URZ, URZ ;  /* 0x000000fffffff290 */ /* 0x000fe4000fffe0ff */
[----:B-1----:R-:W-:Y:S05]  /*3f70*/  @!P4 IADD3 R9, P0, PT, R32, 0x580, RZ ;  /* 0x000005802009c810 */ /* 0x002fea0007f1e0ff */
[----:B--2---:R-:W-:Y:S01]  /*3f80*/  @!P4 IMAD.X R0, RZ, RZ, R33, P0 ;  /* 0x000000ffff00c224 */ /* 0x004fe200000e0621 */
[----:B---3--:R-:W-:Y:S07]  /*3f90*/  @!P2 BRA `(.L_x_71) ;  /* 0x000000740060a947 */ /* 0x008fee0003800000 */
.L_x_149:
[----:B------:R-:W-:Y:S01]  /*3fa0*/  @!P4 R2UR UR8, R0 ;  /* 0x000000000008c2ca */ /* 0x000fe200000e0000 */
[----:B------:R-:W-:Y:S01]  /*3fb0*/  VOTEU.ALL UP1, P4 ;  /* 0x0000000000ff7886 */ /* 0x000fe20002020000 */
[----:B------:R-:W-:Y:S01]  /*3fc0*/  @!P4 R2UR UR9, R9 ;  /* 0x000000000909c2ca */ /* 0x000fe200000e0000 */
[----:B------:R-:W-:Y:S01]  /*3fd0*/  @!P4 IMAD.MOV.U32 R0, RZ, RZ, 0x2000 ;  /* 0x00002000ff00c424 */ /* 0x000fe200078e00ff */
[----:B------:R-:W-:Y:S01]  /*3fe0*/  UMOV UR10, 0x0 ;  /* 0x00000000000a7882 */ /* 0x000fe20000000000 */
[----:B------:R-:W-:Y:S01]  /*3ff0*/  UMOV UR11, 0x10000000 ;  /* 0x10000000000b7882 */ /* 0x000fe20000000000 */
[----:B------:R-:W-:Y:S01]  /*4000*/  @!UP1 UIADD3 UR32, UPT, UPT, UR7, 0x200, URZ ;  /* 0x0000020007209890 */ /* 0x000fe2000fffe0ff */
[----:B------:R-:W-:Y:S01]  /*4010*/  @!P4 IADD3 R9, P0, PT, R32, 0x580, RZ ;  /* 0x000005802009c810 */ /* 0x000fe20007f1e0ff */
[----:B------:R-:W-:Y:S05]  /*4020*/  VOTEU.ALL UP1, P4 ;  /* 0x0000000000ff7886 */ /* 0x000fea0002020000 */
[----:B------:R-:W-:Y:S01]  /*4030*/  IMAD.U32 R11, RZ, RZ, UR8 ;  /* 0x00000008ff0b7e24 */ /* 0x000fe2000f8e00ff */
[----:B------:R-:W-:Y:S01]  /*4040*/  UPRMT UR8, UR37, 0x654, UR33 ;  /* 0x0000065425087896 */ /* 0x000fe20008000021 */
[----:B------:R-:W-:Y:S03]  /*4050*/  IMAD.U32 R10, RZ, RZ, UR9 ;  /* 0x00000009ff0a7e24 */ /* 0x000fe6000f8e00ff */
[----:B------:R-:W-:Y:S02]  /*4060*/  @!P4 R2UR UR15, R11 ;  /* 0x000000000b0fc2ca */ /* 0x000fe400000e0000 */
[----:B------:R-:W-:Y:S11]  /*4070*/  @!P4 R2UR UR14, R10 ;  /* 0x000000000a0ec2ca */ /* 0x000ff600000e0000 */
[----:B------:R-:W-:Y:S02]  /*4080*/  @!UPT UIADD3 URZ, UPT, UPT, URZ, URZ, URZ ;  /* 0x000000fffffff290 */ /* 0x000fe4000fffe0ff */
[----:B------:R2:W-:Y:S01]  /*4090*/  @!UP1 UTMALDG.3D [UR32], [UR14], desc[UR10] ;  /* 0x00000a200e0095b4 */ /* 0x0005e20008011000 */
[----:B------:R3:W-:Y:S01]  /*40a0*/  @!P4 SYNCS.ARRIVE.TRANS64.RED.A0TR RZ, [UR7+0x30], R0 ;  /* 0x00003000ffffc9a7 */ /* 0x0007e20008300407 */
[----:B------:R-:W-:Y:S01]  /*40b0*/  SYNCS.ARRIVE.TRANS64.RED.A1T0 RZ, [UR8], RZ ;  /* 0x000000ffffff79a7 */ /* 0x000fe20008100408 */
[----:B---3--:R-:W-:Y:S01]  /*40c0*/  @!P4 IMAD.X R0, RZ, RZ, R33, P0 ;  /* 0x000000ffff00c224 */ /* 0x008fe200000e0621 */
[----:B------:R-:W3:Y:S02]  /*40d0*/  SYNCS.PHASECHK.TRANS64.TRYWAIT P2, [UR7+0x58], R12 ;  /* 0x0000580cff0075a7 */ /* 0x000ee40008041107 */
[----:B--23--:R-:W-:Y:S05]  /*40e0*/  @!P2 BRA `(.L_x_72) ;  /* 0x000000740024a947 */ /* 0x00cfea0003800000 */
.L_x_151:
        /* <DEDUP_REMOVED lines=8> */
[----:B------:R-:W-:Y:S01]  /*4170*/  @!UP1 UIADD3 UR24, UPT, UPT, UR7, 0x2200, URZ ;  /* 0x0000220007189890 */ /* 0x000fe2000fffe0ff */
[----:B------:R-:W-:Y:S01]  /*4180*/  VOTEU.ALL UP1, P4 ;  /* 0x0000000000ff7886 */ /* 0x000fe20002020000 */
[----:B------:R-:W-:Y:S01]  /*4190*/  UMOV UR27, UR35 ;  /* 0x00000023001b7c82 */ /* 0x000fe20008000000 */
[----:B------:R-:W-:Y:S02]  /*41a0*/  UMOV UR28, UR36 ;  /* 0x00000024001c7c82 */ /* 0x000fe40008000000 */
[----:B------:R-:W-:Y:S01]  /*41b0*/  IMAD.U32 R11, RZ, RZ, UR8 ;  /* 0x00000008ff0b7e24 */ /* 0x000fe2000f8e00ff */
[----:B------:R-:W-:Y:S01]  /*41c0*/  UPRMT UR8, UR37, 0x654, UR25 ;  /* 0x0000065425087896 */ /* 0x000fe20008000019 */
[----:B------:R-:W-:Y:S02]  /*41d0*/  IMAD.U32 R10, RZ, RZ, UR9 ;  /* 0x00000009ff0a7e24 */ /* 0x000fe4000f8e00ff */
[----:B------:R-:W-:Y:S01]  /*41e0*/  @!P4 IMAD.X R20, RZ, RZ, R33, P0 ;  /* 0x000000ffff14c224 */ /* 0x000fe200000e0621 */
[----:B------:R-:W-:Y:S02]  /*41f0*/  @!P4 R2UR UR15, R11 ;  /* 0x000000000b0fc2ca */ /* 0x000fe400000e0000 */
[----:B------:R-:W-:Y:S11]  /*4200*/  @!P4 R2UR UR14, R10 ;  /* 0x000000000a0ec2ca */ /* 0x000ff600000e0000 */
[----:B------:R-:W-:Y:S02]  /*4210*/  @!UPT UIADD3 URZ, UPT, UPT, URZ, URZ, URZ ;  /* 0x000000fffffff290 */ /* 0x000fe4000fffe0ff */
[----:B------:R2:W-:Y:S01]  /*4220*/  @!UP1 UTMALDG.3D [UR24], [UR14], desc[UR10] ;  /* 0x00000a180e0095b4 */ /* 0x0005e20008011000 */
[----:B------:R2:W-:Y:S01]  /*4230*/  @!P4 SYNCS.ARRIVE.TRANS64.RED.A0TR RZ, [UR7+0x38], R0 ;  /* 0x00003800ffffc9a7 */ /* 0x0005e20008300407 */
[----:B------:R-:W-:Y:S01]  /*4240*/  SYNCS.ARRIVE.TRANS64.RED.A1T0 RZ, [UR8], RZ ;  /* 0x000000ffffff79a7 */ /* 0x000fe20008100408 */
[----:B------:R-:W3:Y:S02]  /*4250*/  SYNCS.PHASECHK.TRANS64.TRYWAIT P2, [UR7+0x60], R12 ;  /* 0x0000600cff0075a7 */ /* 0x000ee40008041107 */
[----:B--23--:R-:W-:Y:S05]  /*4260*/  @!P2 BRA `(.L_x_73) ;  /* 0x0000007000dca947 */ /* 0x00cfea0003800000 */
.L_x_153:
[----:B------:R-:W2:Y:S01]  /*4270*/  LDC.64 R14, c[0x0][0xb10] ;  /* 0x0002c400ff0e7b82 */ /* 0x000ea20000000a00 */
[----:B------:R-:W-:Y:S01]  /*4280*/  @!P4 R2UR UR8, R20 ;  /* 0x000000001408c2ca */ /* 0x000fe200000e0000 */
[----:B------:R-:W-:Y:S01]  /*4290*/  VOTEU.ALL UP1, P4 ;  /* 0x0000000000ff7886 */ /* 0x000fe20002020000 */
[----:B------:R-:W-:Y:S01]  /*42a0*/  @!P4 R2UR UR9, R21 ;  /* 0x000000001509c2ca */ /* 0x000fe200000e0000 */
[----:B------:R-:W-:Y:S01]  /*42b0*/  UMOV UR10, 0x0 ;  /* 0x00000000000a7882 */ /* 0x000fe20000000000 */
[----:B------:R-:W-:Y:S03]  /*42c0*/  UMOV UR11, 0x10000000 ;  /* 0x10000000000b7882 */ /* 0x000fe60000000000 */
[----:B------:R-:W3:Y:S01]  /*42d0*/  LDC.64 R10, c[0x0][0xb18] ;  /* 0x0002c600ff0a7b82 */ /* 0x000ee20000000a00 */
[----:B------:R-:W-:Y:S01]  /*42e0*/  @!UP1 UIADD3 UR18, UPT, UPT, UR34, 0x80, URZ ;  /* 0x0000008022129890 */ /* 0x000fe2000fffe0ff */
[----:B------:R-:W-:Y:S01]  /*42f0*/  @P3 SHF.R.U32.HI R28, RZ, 0x10, R25 ;  /* 0x00000010ff1c3819 */ /* 0x000fe20000011619 */
[----:B------:R-:W-:Y:S01]  /*4300*/  @!UP1 UIADD3 UR16, UPT, UPT, UR7, 0x4200, URZ ;  /* 0x0000420007109890 */ /* 0x000fe2000fffe0ff */
[----:B------:R-:W-:Y:S01]  /*4310*/  VIADD R30, R30, 0x1 ;  /* 0x000000011e1e7836 */ /* 0x000fe20000000000 */
[----:B------:R-:W-:Y:S03]  /*4320*/  VOTEU.ALL UP1, P4 ;  /* 0x0000000000ff7886 */ /* 0x000fe60002020000 */
[----:B------:R-:W5:Y:S01]  /*4330*/  @!P1 LDC R0, c[0x0][0xb20] ;  /* 0x0002c800ff009b82 */ /* 0x000f620000000800 */
[----:B------:R-:W-:Y:S01]  /*4340*/  UMOV UR19, UR35 ;  /* 0x0000002300137c82 */ /* 0x000fe20008000000 */
[----:B------:R-:W-:Y:S01]  /*4350*/  IMAD.U32 R21, RZ, RZ, UR8 ;  /* 0x00000008ff157e24 */ /* 0x000fe2000f8e00ff */
[----:B------:R-:W-:Y:S05]  /*4360*/  UMOV UR20, UR36 ;  /* 0x0000002400147c82 */ /* 0x000fea0008000000 */
[----:B-1----:R-:W1:Y:S01]  /*4370*/  @!P1 LDC R3, c[0x0][0xb0c] ;  /* 0x0002c300ff039b82 */ /* 0x002e620000000800 */
[----:B------:R-:W-:Y:S01]  /*4380*/  IMAD.U32 R20, RZ, RZ, UR9 ;  /* 0x00000009ff147e24 */ /* 0x000fe2000f8e00ff */
[----:B------:R-:W-:Y:S01]  /*4390*/  UPRMT UR8, UR37, 0x654, UR17 ;  /* 0x0000065425087896 */ /* 0x000fe20008000011 */
[----:B------:R-:W-:Y:S03]  /*43a0*/  @!P4 R2UR UR15, R21 ;  /* 0x00000000150fc2ca */ /* 0x000fe600000e0000 */
[----:B------:R-:W-:Y:S01]  /*43b0*/  @!P4 R2UR UR14, R20 ;  /* 0x00000000140ec2ca */ /* 0x000fe200000e0000 */
[----:B------:R-:W-:Y:S11]  /*43c0*/  @!P4 IMAD.MOV.U32 R20, RZ, RZ, 0x2000 ;  /* 0x00002000ff14c424 */ /* 0x000ff600078e00ff */
[----:B------:R-:W-:Y:S01]  /*43d0*/  @!UPT UIADD3 URZ, UPT, UPT, URZ, URZ, URZ ;  /* 0x000000fffffff290 */ /* 0x000fe2000fffe0ff */
[----:B------:R1:W-:Y:S01]  /*43e0*/  @!UP1 UTMALDG.3D [UR16], [UR14], desc[UR10] ;  /* 0x00000a100e0095b4 */ /* 0x0003e20008011000 */
[----:B------:R1:W-:Y:S02]  /*43f0*/  @!P4 SYNCS.ARRIVE.TRANS64.RED.A0TR RZ, [UR7+0x40], R20 ;  /* 0x00004014ffffc9a7 */ /* 0x0003e40008300407 */
[----:B-1----:R-:W-:Y:S01]  /*4400*/  @!P1 ISETP.NE.AND P2, PT, R3, 0x1, PT ;  /* 0x000000010300980c */ /* 0x002fe20003f45270 */
[C---:B--2---:R-:W-:Y:S01]  /*4410*/  @!P1 IMAD.HI.U32 R14, R13.reuse, R14, RZ ;  /* 0x0000000e0d0e9227 */ /* 0x044fe200078e00ff */
[----:B---3--:R-:W-:Y:S03]  /*4420*/  @!P1 ISETP.NE.AND P0, PT, R10, 0x1, PT ;  /* 0x000000010a00980c */ /* 0x008fe60003f05270 */
[C---:B------:R-:W-:Y:S01]  /*4430*/  @!P1 IMAD.HI.U32 R11, R8.reuse, R11, RZ ;  /* 0x0000000b080b9227 */ /* 0x040fe200078e00ff */
[----:B------:R-:W-:Y:S04]  /*4440*/  @!P1 SHF.R.U32.HI R14, RZ, R15, R14 ;  /* 0x0000000fff0e9219 */ /* 0x000fe8000001160e */
[----:B-----5:R-:W-:Y:S01]  /*4450*/  @!P1 SHF.R.U32.HI R9, RZ, R0, R11 ;  /* 0x00000000ff099219 */ /* 0x020fe2000001160b */
[----:B------:R-:W-:Y:S01]  /*4460*/  SYNCS.ARRIVE.TRANS64.RED.A1T0 RZ, [UR8], RZ ;  /* 0x000000ffffff79a7 */ /* 0x000fe20008100408 */
[----:B------:R-:W-:Y:S02]  /*4470*/  @!P1 SEL R14, R13, R14, !P2 ;  /* 0x0000000e0d0e9207 */ /* 0x000fe40005000000 */
[----:B------:R-:W-:Y:S01]  /*4480*/  @!P1 SEL R9, R8, R9, !P0 ;  /* 0x0000000908099207 */ /* 0x000fe20004000000 */
[----:B------:R-:W1:Y:S04]  /*4490*/  SYNCS.PHASECHK.TRANS64.TRYWAIT P5, [UR7+0x68], R12 ;  /* 0x0000680cff0075a7 */ /* 0x000e6800080a1107 */
[----:B------:R-:W-:Y:S02]  /*44a0*/  @!P1 IMAD.IADD R0, R9, 0x1, -R14 ;  /* 0x0000000109009824 */ /* 0x000fe400078e0a0e */
[----:B------:R-:W-:Y:S02]  /*44b0*/  @!P1 IMAD.IADD R9, R14, 0x1, -R9 ;  /* 0x000000010e099824 */ /* 0x000fe400078e0a09 */
[----:B------:R-:W-:Y:S02]  /*44c0*/  @!P1 IMAD R13, R0, R3, R13 ;  /* 0x00000003000d9224 */ /* 0x000fe400078e020d */
[----:B------:R-:W-:Y:S01]  /*44d0*/  @!P1 IMAD R8, R9, R10, R8 ;  /* 0x0000000a09089224 */ /* 0x000fe200078e0208 */
[----:B-1----:R-:W-:Y:S06]  /*44e0*/  @!P5 BRA `(.L_x_74) ;  /* 0x000000700054d947 */ /* 0x002fec0003800000 */
.L_x_155:
[----:B-1----:R-:W-:Y:S01]  /*44f0*/  @!P4 IADD3 R3, P0, PT, R32, 0x580, RZ ;  /* 0x000005802003c810 */ /* 0x002fe20007f1e0ff */
[----:B------:R-:W-:Y:S01]  /*4500*/  VOTEU.ALL UP1, P4 ;  /* 0x0000000000ff7886 */ /* 0x000fe20002020000 */
[----:B------:R-:W-:Y:S01]  /*4510*/  UMOV UR18, 0x0 ;  /* 0x0000000000127882 */ /* 0x000fe20000000000 */
[----:B------:R-:W-:Y:S01]  /*4520*/  UMOV UR19, 0x10000000 ;  /* 0x1000000000137882 */ /* 0x000fe20000000000 */
[----:B------:R-:W-:Y:S01]  /*4530*/  @!P4 R2UR UR9, R3 ;  /* 0x000000000309c2ca */ /* 0x000fe200000e0000 */
[----:B------:R-:W-:Y:S01]  /*4540*/  @!P4 IMAD.X R0, RZ, RZ, R33, P0 ;  /* 0x000000ffff00c224 */ /* 0x000fe200000e0621 */
[----:B------:R-:W-:Y:S01]  /*4550*/  @!UP1 UIADD3 UR10, UPT, UPT, UR34, 0xc0, URZ ;  /* 0x000000c0220a9890 */ /* 0x000fe2000fffe0ff */
[----:B------:R-:W-:Y:S01]  /*4560*/  ISETP.NE.AND P0, PT, R30, 0x2, PT ;  /* 0x000000021e00780c */ /* 0x000fe20003f05270 */
[----:B------:R-:W-:Y:S01]  /*4570*/  UMOV UR11, UR35 ;  /* 0x00000023000b7c82 */ /* 0x000fe20008000000 */
[----:B------:R-:W-:Y:S01]  /*4580*/  UMOV UR12, UR36 ;  /* 0x00000024000c7c82 */ /* 0x000fe20008000000 */
[----:B------:R-:W-:Y:S01]  /*4590*/  @!P4 R2UR UR8, R0 ;  /* 0x000000000008c2ca */ /* 0x000fe200000e0000 */
[----:B------:R-:W-:Y:S01]  /*45a0*/  IMAD.IADD R20, R8, 0x1, R147 ;  /* 0x0000000108147824 */ /* 0x000fe200078e0293 */
[----:B------:R-:W-:Y:S01]  /*45b0*/  @P3 R2UR UR36, R28 ;  /* 0x000000001c2432ca */ /* 0x000fe200000e0000 */
[----:B------:R-:W-:Y:S01]  /*45c0*/  IMAD.IADD R21, R13, 0x1, R170 ;  /* 0x000000010d157824 */ /* 0x000fe200078e02aa */
[----:B------:R-:W-:Y:S02]  /*45d0*/  SEL R0, RZ, 0x1, P0 ;  /* 0x00000001ff007807 */ /* 0x000fe40000000000 */
[----:B------:R-:W-:Y:S01]  /*45e0*/  LOP3.LUT R31, R31, 0x1, RZ, 0x3c, !PT ;  /* 0x000000011f1f7812 */ /* 0x000fe200078e3cff */
[----:B------:R-:W-:Y:S01]  /*45f0*/  IMAD.U32 R10, RZ, RZ, UR9 ;  /* 0x00000009ff0a7e24 */ /* 0x000fe2000f8e00ff */
[----:B------:R-:W-:Y:S01]  /*4600*/  @!UP1 UIADD3 UR9, UPT, UPT, UR7, 0x48, URZ ;  /* 0x0000004807099890 */ /* 0x000fe2000fffe0ff */
[----:B------:R-:W-:Y:S02]  /*4610*/  LOP3.LUT R29, R29, R0, RZ, 0x3c, !PT ;  /* 0x000000001d1d7212 */ /* 0x000fe400078e3cff */
[----:B------:R-:W-:Y:S02]  /*4620*/  SEL R30, R30, RZ, P0 ;  /* 0x000000ff1e1e7207 */ /* 0x000fe40000000000 */
[----:B------:R-:W-:Y:S01]  /*4630*/  IMAD.U32 R11, RZ, RZ, UR8 ;  /* 0x00000008ff0b7e24 */ /* 0x000fe2000f8e00ff */
[----:B------:R-:W-:Y:S01]  /*4640*/  @!P4 R2UR UR14, R10 ;  /* 0x000000000a0ec2ca */ /* 0x000fe200000e0000 */
[----:B------:R-:W-:Y:S01]  /*4650*/  @!UP1 UIADD3 UR8, UPT, UPT, UR7, 0x6200, URZ ;  /* 0x0000620007089890 */ /* 0x000fe2000fffe0ff */
[----:B------:R-:W-:Y:S02]  /*4660*/  VOTEU.ALL UP1, P4 ;  /* 0x0000000000ff7886 */ /* 0x000fe40002020000 */
[----:B------:R-:W-:Y:S11]  /*4670*/  @!P4 R2UR UR15, R11 ;  /* 0x000000000b0fc2ca */ /* 0x000ff600000e0000 */
[----:B------:R-:W-:Y:S02]  /*4680*/  @!UPT UIADD3 URZ, UPT, UPT, URZ, URZ, URZ ;  /* 0x000000fffffff290 */ /* 0x000fe4000fffe0ff */
[----:B------:R2:W-:Y:S01]  /*4690*/  @!UP1 UTMALDG.3D [UR8], [UR14], desc[UR18] ;  /* 0x000012080e0095b4 */ /* 0x0005e20008011000 */
[----:B------:R2:W-:Y:S01]  /*46a0*/  @!P4 SYNCS.ARRIVE.TRANS64.RED.A0TR RZ, [UR7+0x48], R23 ;  /* 0x00004817ffffc9a7 */ /* 0x0005e20008300407 */
[----:B------:R-:W-:Y:S01]  /*46b0*/  UPLOP3.LUT UP1, UPT, UPT, UPT, UPT, 0x80, 0x8 ;  /* 0x000000000008789c */ /* 0x000fe20003f2f070 */
[----:B------:R-:W-:Y:S01]  /*46c0*/  SYNCS.ARRIVE.TRANS64.RED.A1T0 RZ, [UR13], RZ ;  /* 0x000000ffffff79a7 */ /* 0x000fe2000810040d */
[----:B------:R-:W-:Y:S09]  /*46d0*/  @P3 BRA `(.L_x_75) ;  /* 0xfffffff000943947 */ /* 0x000ff2000383ffff */
[----:B------:R-:W-:-:S04]  /*46e0*/  SHF.L.U32 R3, R31, 0x1f, RZ ;  /* 0x0000001f1f037819 */ /* 0x000fc800000006ff */
[----:B------:R-:W1:Y:S02]  /*46f0*/  SYNCS.PHASECHK.TRANS64.TRYWAIT P0, [UR7+0x50], R3 ;  /* 0x00005003ff0075a7 */ /* 0x000e640008001107 */
[----:B-1----:R-:W-:Y:S05]  /*4700*/  @!P0 BRA `(.L_x_76) ;  /* 0x0000006c00e48947 */ /* 0x002fea0003800000 */
.L_x_157:
[----:B------:R-:W3:Y:S02]  /*4710*/  SYNCS.PHASECHK.TRANS64.TRYWAIT P0, [UR7+0x58], R3 ;  /* 0x00005803ff0075a7 */ /* 0x000ee40008001107 */
[----:B---3--:R-:W-:Y:S05]  /*4720*/  @!P0 BRA `(.L_x_77) ;  /* 0x0000006c00f48947 */ /* 0x008fea0003800000 */
.L_x_159:
[----:B------:R-:W3:Y:S02]  /*4730*/  SYNCS.PHASECHK.TRANS64.TRYWAIT P0, [UR7+0x60], R3 ;  /* 0x00006003ff0075a7 */ /* 0x000ee40008001107 */
[----:B---3--:R-:W-:Y:S05]  /*4740*/  @!P0 BRA `(.L_x_78) ;  /* 0x0000007000048947 */ /* 0x008fea0003800000 */
.L_x_161:
[----:B-1----:R-:W-:-:S07]  /*4750*/  MOV R0, UR7 ;  /* 0x0000000700007c02 */ /* 0x002fce0008000f00 */
.L_x_79:
[----:B-1----:R-:W-:-:S04]  /*4760*/  SHF.L.U32 R3, R31, 0x1f, RZ ;  /* 0x0000001f1f037819 */ /* 0x002fc800000006ff */
[----:B------:R1:W3:Y:S03]  /*4770*/  SYNCS.PHASECHK.TRANS64.TRYWAIT P0, [R0+URZ+0x68], R3 ;  /* 0x00006803000075a7 */ /* 0x0002e600080011ff */
[----:B---3--:R-:W-:Y:S05]  /*4780*/  @!P0 NANOSLEEP.SYNCS 0x989680 ;  /* 0x009896800000895d */ /* 0x008fea0003900000 */
[----:B------:R-:W3:Y:S02]  /*4790*/  @!P0 SYNCS.PHASECHK.TRANS64 P0, [R0+URZ+0x68], R3 ;  /* 0x00006803000085a7 */ /* 0x000ee400080010ff */
[----:B--23--:R-:W-:Y:S05]  /*47a0*/  @P0 EXIT ;  /* 0x000000000000094d */ /* 0x00cfea0003800000 */
[----:B------:R-:W-:Y:S05]  /*47b0*/  BRA `(.L_x_79) ;  /* 0xfffffffc00e87947 */ /* 0x000fea000383ffff */
.L_x_64:
[----:B------:R-:W-:-:S06]  /*47c0*/  UISETP.GE.AND UP1, UPT, UR8, 0x4, UPT ;  /* 0x000000040800788c */ /* 0x000fcc000bf26270 */
[----:B------:R-:W-:-:S13]  /*47d0*/  PLOP3.LUT P0, PT, PT, PT, UP1, 0x80, 0x8 ;  /* 0x000000000008781c */ /* 0x000fda0003f0f018 */
[----:B------:R-:W-:Y:S05]  /*47e0*/  @!P0 EXIT ;  /* 0x000000000000894d */ /* 0x000fea0003800000 */
[----:B------:R-:W-:Y:S01]  /*47f0*/  BAR.SYNC.DEFER_BLOCKING 0x6, 0xa0 ;  /* 0x0182800000007b1d */ /* 0x000fe20000010000 */
[C---:B------:R-:W-:Y:S01]  /*4800*/  IMAD.SHL.U32 R3, R185.reuse, 0x40, RZ ;  /* 0x00000040b9037824 */ /* 0x040fe200078e00ff */
[C---:B------:R-:W-:Y:S01]  /*4810*/  LOP3.LUT R189, R185.reuse, 0x60, RZ, 0xc0, !PT ;  /* 0x00000060b9bd7812 */ /* 0x040fe200078ec0ff */
[C---:B------:R-:W-:Y:S01]  /*4820*/  IMAD.SHL.U32 R172, R185.reuse, 0x8, RZ ;  /* 0x00000008b9ac7824 */ /* 0x040fe200078e00ff */
[C---:B------:R-:W-:Y:S01]  /*4830*/  LOP3.LUT R187, R185.reuse, 0x2, RZ, 0xc0, !PT ;  /* 0x00000002b9bb7812 */ /* 0x040fe200078ec0ff */
[----:B------:R-:W-:Y:S01]  /*4840*/  IMAD.U32 R79, R185, 0x10000, RZ ;  /* 0x00010000b94f7824 */ /* 0x000fe200078e00ff */
[----:B------:R-:W-:Y:S02]  /*4850*/  UMOV UR49, 0x400 ;  /* 0x0000040000317882 */ /* 0x000fe40000000000 */
[----:B------:R-:W1:Y:S01]  /*4860*/  LDC R177, c[0x0][0x370] ;  /* 0x0000dc00ffb17b82 */ /* 0x000e620000000800 */
[----:B------:R-:W-:Y:S01]  /*4870*/  ULEA UR49, UR37, UR49, 0x18 ;  /* 0x0000003125317291 */ /* 0x000fe2000f8ec0ff */
[----:B------:R-:W-:Y:S01]  /*4880*/  LOP3.LUT R5, R3, 0x180, RZ, 0xc0, !PT ;  /* 0x0000018003057812 */ /* 0x000fe200078ec0ff */
[----:B------:R-:W-:Y:S01]  /*4890*/  HFMA2 R191, -RZ, RZ, 0, 0 ;  /* 0x00000000ffbf7431 */ /* 0x000fe200000001ff */
[----:B------:R-:W-:Y:S01]  /*48a0*/  LOP3.LUT R79, R79, 0x600000, RZ, 0xc0, !PT ;  /* 0x006000004f4f7812 */ /* 0x000fe200078ec0ff */
[----:B------:R-:W-:Y:S01]  /*48b0*/  UIADD3 UR4, UPT, UPT, UR49, 0x8200, URZ ;  /* 0x0000820031047890 */ /* 0x000fe2000fffe0ff */
[----:B------:R-:W-:Y:S01]  /*48c0*/  LOP3.LUT R172, R5, 0x30, R172, 0xf8, !PT ;  /* 0x0000003005ac7812 */ /* 0x000fe200078ef8ac */
[----:B------:R-:W-:Y:S01]  /*48d0*/  IMAD.MOV.U32 R76, RZ, RZ, RZ ;  /* 0x000000ffff4c7224 */ /* 0x000fe200078e00ff */
[----:B------:R-:W2:Y:S01]  /*48e0*/  LDC R74, c[0x0][0xb0c] ;  /* 0x0002c300ff4a7b82 */ /* 0x000ea20000000800 */
[----:B------:R-:W-:-:S02]  /*48f0*/  LOP3.LUT R185, R185, 0x4, RZ, 0xc0, !PT ;  /* 0x00000004b9b97812 */ /* 0x000fc400078ec0ff */
[----:B------:R-:W-:Y:S02]  /*4900*/  CS2R R182, SRZ ;  /* 0x0000000000b67805 */ /* 0x000fe4000001ff00 */
[----:B------:R-:W-:Y:S02]  /*4910*/  LOP3.LUT R172, R172, 0x1e40, R3, 0xf8, !PT ;  /* 0x00001e40acac7812 */ /* 0x000fe400078ef803 */
[----:B------:R-:W-:Y:S02]  /*4920*/  CS2R R180, SRZ ;  /* 0x0000000000b47805 */ /* 0x000fe4000001ff00 */
[----:B------:R-:W-:Y:S01]  /*4930*/  IADD3 R184, PT, PT, -R185, 0x2, RZ ;  /* 0x00000002b9b87810 */ /* 0x000fe20007ffe1ff */
[----:B------:R-:W-:Y:S01]  /*4940*/  IMAD.MOV R176, RZ, RZ, -R187 ;  /* 0x000000ffffb07224 */ /* 0x000fe200078e0abb */
[----:B------:R-:W-:Y:S01]  /*4950*/  MOV R188, UR4 ;  /* 0x0000000400bc7c02 */ /* 0x000fe20008000f00 */
[----:B------:R-:W4:Y:S01]  /*4960*/  LDC R174, c[0x0][0xb20] ;  /* 0x0002c800ffae7b82 */ /* 0x000f220000000800 */
[----:B------:R-:W3:Y:S01]  /*4970*/  LDS R0, [UR49+0x110] ;  /* 0x00011031ff007984 */ /* 0x000ee20008000800 */
[----:B------:R-:W-:Y:S01]  /*4980*/  VIADD R186, R172, UR49 ;  /* 0x00000031acba7c36 */ /* 0x000fe20008000000 */
[----:B------:R-:W1:Y:S01]  /*4990*/  LDCU.64 UR52, c[0x0][0x348] ;  /* 0x00006900ff3477ac */ /* 0x000e620008000a00 */
[----:B------:R-:W-:-:S02]  /*49a0*/  IMAD.MOV R175, RZ, RZ, -R185 ;  /* 0x000000ffffaf7224 */ /* 0x000fc400078e0ab9 */
[----:B------:R-:W-:Y:S01]  /*49b0*/  VIADD R186, R186, 0x200 ;  /* 0x00000200baba7836 */ /* 0x000fe20000000000 */
[----:B------:R-:W1:Y:S01]  /*49c0*/  LDCU.64 UR38, c[0x0][0x888] ;  /* 0x00011100ff2677ac */ /* 0x000e620008000a00 */
[----:B------:R-:W1:Y:S01]  /*49d0*/  LDC R73, c[0x0][0xb30] ;  /* 0x0002cc00ff497b82 */ /* 0x000e620000000800 */
[----:B------:R-:W1:Y:S01]  /*49e0*/  LDCU.64 UR44, c[0x0][0x890] ;  /* 0x00011200ff2c77ac */ /* 0x000e620008000a00 */
[----:B------:R-:W-:-:S06]  /*49f0*/  UIADD3 UR48, UPT, UPT, UR49, 0x200, URZ ;  /* 0x0000020031307890 */ /* 0x000fcc000fffe0ff */
[----:B------:R-:W1:Y:S08]  /*4a00*/  LDC.64 R168, c[0x0][0xb10] ;  /* 0x0002c400ffa87b82 */ /* 0x000e700000000a00 */
[----:B------:R-:W1:Y:S08]  /*4a10*/  LDC.64 R70, c[0x0][0xb18] ;  /* 0x0002c600ff467b82 */ /* 0x000e700000000a00 */
[----:B------:R-:W1:Y:S08]  /*4a20*/  LDC.64 R68, c[0x0][0xb28] ;  /* 0x0002ca00ff447b82 */ /* 0x000e700000000a00 */
[----:B------:R-:W1:Y:S01]  /*4a30*/  LDC.64 R166, c[0x0][0x8b0] ;  /* 0x00022c00ffa67b82 */ /* 0x000e620000000a00 */
[----:B---3--:R-:W-:-:S07]  /*4a40*/  IMAD.IADD R79, R0, 0x1, R79 ;  /* 0x00000001004f7824 */ /* 0x008fce00078e024f */
[----:B------:R-:W3:Y:S08]  /*4a50*/  LDC.64 R164, c[0x0][0x8a8] ;  /* 0x00022a00ffa47b82 */ /* 0x000ef00000000a00 */
[----:B--2-4-:R-:W1:Y:S02]  /*4a60*/  LDC R178, c[0x0][0x374] ;  /* 0x0000dd00ffb27b82 */ /* 0x014e640000000800 */
.L_x_124:
[C---:B------:R-:W-:Y:S02]  /*4a70*/  LEA R0, R191.reuse, UR49, 0x3 ;  /* 0x00000031bf007c11 */ /* 0x040fe4000f8e18ff */
[----:B------:R-:W-:Y:S02]  /*4a80*/  SHF.L.U32 R3, R182, 0x1f, RZ ;  /* 0x0000001fb6037819 */ /* 0x000fe400000006ff */
[----:B------:R-:W-:Y:S02]  /*4a90*/  LEA R16, R191, UR49, 0x4 ;  /* 0x00000031bf107c11 */ /* 0x000fe4000f8e20ff */
[----:B------:R-:W2:Y:S02]  /*4aa0*/  SYNCS.PHASECHK.TRANS64.TRYWAIT P0, [R0+URZ+0x80], R3 ;  /* 0x00008003000075a7 */ /* 0x000ea400080011ff */
[----:B-12---:R-:W-:Y:S05]  /*4ab0*/  @!P0 BRA `(.L_x_80) ;  /* 0x0000006c00408947 */ /* 0x006fea0003800000 */
.L_x_162:
[----:B------:R-:W4:Y:S01]  /*4ac0*/  LDC.64 R12, c[0x0][0xb10] ;  /* 0x0002c400ff0c7b82 */ /* 0x000f220000000a00 */
[----:B------:R-:W3:Y:S01]  /*4ad0*/  LDS.128 R16, [R16+0xf0] ;  /* 0x0000f00010107984 */ /* 0x000ee20000000c00 */
[----:B-1----:R-:W-:Y:S01]  /*4ae0*/  ISETP.NE.AND P1, PT, R73, 0x1, PT ;  /* 0x000000014900780c */ /* 0x002fe20003f25270 */
[----:B--2---:R-:W-:Y:S01]  /*4af0*/  VIADD R0, R0, 0x90 ;  /* 0x0000009000007836 */ /* 0x004fe20000000000 */
[----:B------:R-:W-:Y:S04]  /*4b00*/  ISETP.GE.AND P0, PT, R72, 0x1, PT ;  /* 0x000000014800780c */ /* 0x000fe80003f06270 */
[----:B------:R-:W1:Y:S01]  /*4b10*/  LDC.64 R10, c[0x0][0xb18] ;  /* 0x0002c600ff0a7b82 */ /* 0x000e620000000a00 */
[----:B------:R-:W-:Y:S01]  /*4b20*/  PRMT R0, RZ, 0x654, R0 ;  /* 0x00000654ff007816 */ /* 0x000fe20000000000 */
[----:B------:R-:W-:Y:S01]  /*4b30*/  @!PT LDS RZ, [RZ] ;  /* 0x00000000fffff984 */ /* 0x000fe20000000800 */
[----:B------:R-:W-:Y:S01]  /*4b40*/  @!PT LDS RZ, [RZ] ;  /* 0x00000000fffff984 */ /* 0x000fe20000000800 */
[----:B------:R-:W-:Y:S01]  /*4b50*/  @!PT LDS RZ, [RZ] ;  /* 0x00000000fffff984 */ /* 0x000fe20000000800 */
[----:B------:R-:W-:Y:S01]  /*4b60*/  @!PT LDS RZ, [RZ] ;  /* 0x00000000fffff984 */ /* 0x000fe20000000800 */
[----:B------:R2:W-:Y:S06]  /*4b70*/  MEMBAR.ALL.CTA ;  /* 0x0000000000007992 */ /* 0x0005ec0000008000 */
[----:B--2---:R-:W2:Y:S01]  /*4b80*/  FENCE.VIEW.ASYNC.S ;  /* 0x00000000000073c6 */ /* 0x004ea20000000000 */
[----:B------:R-:W1:Y:S08]  /*4b90*/  @!P1 LDC R14, c[0x0][0xb20] ;  /* 0x0002c800ff0e9b82 */ /* 0x000e700000000800 */
[----:B------:R-:W1:Y:S01]  /*4ba0*/  @!P1 LDC R9, c[0x0][0xb0c] ;  /* 0x0002c300ff099b82 */ /* 0x000e620000000800 */
[----:B--2---:R2:W-:Y:S01]  /*4bb0*/  SYNCS.ARRIVE.TRANS64.RED.A1T0 RZ, [R0+URZ], RZ ;  /* 0x000000ff00ff79a7 */ /* 0x0045e200081004ff */
[----:B---3--:R-:W-:Y:S04]  /*4bc0*/  LOP3.LUT P4, RZ, R18, 0x1, RZ, 0xc0, !PT ;  /* 0x0000000112ff7812 */ /* 0x008fe8000788c0ff */
[----:B------:R-:W-:Y:S09]  /*4bd0*/  P2R R190, PR, RZ, 0x10 ;  /* 0x00000010ffbe7803 */ /* 0x000ff20000000000 */
[----:B------:R-:W-:Y:S02]  /*4be0*/  @P4 MOV R77, R16 ;  /* 0x00000010004d4202 */ /* 0x000fe40000000f00 */
[----:B------:R-:W-:Y:S01]  /*4bf0*/  @P4 LOP3.LUT R75, R17, 0xffff, RZ, 0xc0, !PT ;  /* 0x0000ffff114b4812 */ /* 0x000fe200078ec0ff */
[----:B--2-4-:R-:W-:Y:S06]  /*4c00*/  @!P0 BRA `(.L_x_81) ;  /* 0x0000000000a48947 */ /* 0x014fec0003800000 */
[----:B------:R-:W-:Y:S01]  /*4c10*/  IMAD.HI.U32 R23, R178, R71, RZ ;  /* 0x00000047b2177227 */ /* 0x000fe200078e00ff */
[----:B------:R-:W-:Y:S02]  /*4c20*/  ISETP.NE.AND P0, PT, R70, 0x1, PT ;  /* 0x000000014600780c */ /* 0x000fe40003f05270 */
[----:B------:R-:W-:Y:S01]  /*4c30*/  ISETP.NE.AND P2, PT, R72, 0x1, PT ;  /* 0x000000014800780c */ /* 0x000fe20003f45270 */
[----:B------:R-:W-:Y:S01]  /*4c40*/  IMAD.HI.U32 R22, R177, R168, RZ ;  /* 0x000000a8b1167227 */ /* 0x000fe200078e00ff */
[----:B------:R-:W-:Y:S02]  /*4c50*/  SHF.R.U32.HI R23, RZ, R174, R23 ;  /* 0x000000aeff177219 */ /* 0x000fe40000011617 */
[----:B------:R-:W-:Y:S01]  /*4c60*/  ISETP.NE.AND P3, PT, R74, 0x1, PT ;  /* 0x000000014a00780c */ /* 0x000fe20003f65270 */
[----:B------:R-:W-:Y:S01]  /*4c70*/  IMAD.HI.U32 R26, R77, R168, RZ ;  /* 0x000000a84d1a7227 */ /* 0x000fe200078e00ff */
[----:B------:R-:W-:Y:S02]  /*4c80*/  SHF.R.U32.HI R22, RZ, R169, R22 ;  /* 0x000000a9ff167219 */ /* 0x000fe40000011616 */
[----:B------:R-:W-:Y:S01]  /*4c90*/  SEL R3, R178, R23, !P0 ;  /* 0x00000017b2037207 */ /* 0x000fe20004000000 */
[----:B------:R-:W-:Y:S01]  /*4ca0*/  IMAD.HI.U32 R23, R75, R71, RZ ;  /* 0x000000474b177227 */ /* 0x000fe200078e00ff */
[----:B------:R-:W-:Y:S02]  /*4cb0*/  SEL R7, R177, R22, !P3 ;  /* 0x00000016b1077207 */ /* 0x000fe40005800000 */
[----:B------:R-:W-:Y:S01]  /*4cc0*/  SHF.R.U32.HI R26, RZ, R169, R26 ;  /* 0x000000a9ff1a7219 */ /* 0x000fe2000001161a */
[-C--:B------:R-:W-:Y:S04]  /*4cd0*/  IMAD.HI.U32 R22, R3, R68.reuse, RZ ;  /* 0x0000004403167227 */ /* 0x080fe800078e00ff */
[----:B------:R-:W-:Y:S01]  /*4ce0*/  IMAD.HI.U32 R24, R7, R68, RZ ;  /* 0x0000004407187227 */ /* 0x000fe200078e00ff */
[-C--:B------:R-:W-:Y:S02]  /*4cf0*/  @P2 SHF.R.U32.HI R3, RZ, R69.reuse, R22 ;  /* 0x00000045ff032219 */ /* 0x080fe40000011616 */
[----:B------:R-:W-:Y:S02]  /*4d00*/  SHF.R.U32.HI R22, RZ, R174, R23 ;  /* 0x000000aeff167219 */ /* 0x000fe40000011617 */
[----:B------:R-:W-:Y:S01]  /*4d10*/  @P2 SHF.R.U32.HI R7, RZ, R69, R24 ;  /* 0x00000045ff072219 */ /* 0x000fe20000011618 */
[C---:B------:R-:W-:Y:S01]  /*4d20*/  IMAD R2, R72.reuse, R3, RZ ;  /* 0x0000000348027224 */ /* 0x040fe200078e02ff */
[----:B------:R-:W-:Y:S02]  /*4d30*/  SEL R5, R75, R22, !P0 ;  /* 0x000000164b057207 */ /* 0x000fe40004000000 */
[----:B------:R-:W-:Y:S01]  /*4d40*/  SEL R3, R77, R26, !P3 ;  /* 0x0000001a4d037207 */ /* 0x000fe20005800000 */
[----:B------:R-:W-:Y:S01]  /*4d50*/  IMAD R4, R72, R7, RZ ;  /* 0x0000000748047224 */ /* 0x000fe200078e02ff */
[C---:B------:R-:W-:Y:S01]  /*4d60*/  ISETP.GE.AND P0, PT, R5.reuse, R2, PT ;  /* 0x000000020500720c */ /* 0x040fe20003f06270 */
[----:B------:R-:W-:Y:S03]  /*4d70*/  IMAD.HI.U32 R6, R5, R68, RZ ;  /* 0x0000004405067227 */ /* 0x000fe600078e00ff */
[----:B------:R-:W-:Y:S01]  /*4d80*/  ISETP.GE.OR P0, PT, R3, R4, P0 ;  /* 0x000000040300720c */ /* 0x000fe20000706670 */
[----:B------:R-:W-:Y:S01]  /*4d90*/  IMAD.MOV R4, RZ, RZ, -R3 ;  /* 0x000000ffff047224 */ /* 0x000fe200078e0a03 */
[-C--:B------:R-:W-:Y:S03]  /*4da0*/  SHF.R.U32.HI R6, RZ, R69.reuse, R6 ;  /* 0x00000045ff067219 */ /* 0x080fe60000011606 */
[----:B------:R-:W-:Y:S01]  /*4db0*/  IMAD R77, R74, R4, R77 ;  /* 0x000000044a4d7224 */ /* 0x000fe200078e024d */
[----:B------:R-:W-:Y:S05]  /*4dc0*/  SEL R15, R5, R6, !P2 ;  /* 0x00000006050f7207 */ /* 0x000fea0005000000 */
[----:B------:R-:W-:Y:S02]  /*4dd0*/  IMAD.MOV R6, RZ, RZ, -R15 ;  /* 0x000000ffff067224 */ /* 0x000fe400078e0a0f */
[C---:B------:R-:W-:Y:S04]  /*4de0*/  @!P0 IMAD.HI.U32 R2, R3.reuse, R68, RZ ;  /* 0x0000004403028227 */ /* 0x040fe800078e00ff */
[----:B------:R-:W-:Y:S01]  /*4df0*/  IMAD R6, R72, R6, R5 ;  /* 0x0000000648067224 */ /* 0x000fe200078e0205 */
[----:B------:R-:W-:Y:S04]  /*4e00*/  @!P0 SHF.R.U32.HI R2, RZ, R69, R2 ;  /* 0x00000045ff028219 */ /* 0x000fe80000011602 */
[----:B------:R-:W-:Y:S02]  /*4e10*/  @!P0 SEL R0, R3, R2, !P2 ;  /* 0x0000000203008207 */ /* 0x000fe40005000000 */
[----:B------:R-:W-:Y:S02]  /*4e20*/  IADD3 R2, PT, PT, -R5, RZ, RZ ;  /* 0x000000ff05027210 */ /* 0x000fe40007ffe1ff */
[----:B------:R-:W-:Y:S01]  /*4e30*/  @!P0 IADD3 R8, PT, PT, R15, -R0, RZ ;  /* 0x800000000f088210 */ /* 0x000fe20007ffe0ff */
[----:B------:R-:W-:Y:S02]  /*4e40*/  @!P0 IMAD R0, R7, R6, R0 ;  /* 0x0000000607008224 */ /* 0x000fe400078e0200 */
[----:B------:R-:W-:Y:S02]  /*4e50*/  IMAD R75, R70, R2, R75 ;  /* 0x00000002464b7224 */ /* 0x000fe400078e024b */
[----:B------:R-:W-:Y:S02]  /*4e60*/  @!P0 IMAD R5, R8, R72, R3 ;  /* 0x0000004808058224 */ /* 0x000fe400078e0203 */
[----:B------:R-:W-:Y:S04]  /*4e70*/  @!P0 IMAD.MOV.U32 R3, RZ, RZ, R0 ;  /* 0x000000ffff038224 */ /* 0x000fe800078e0000 */
[----:B------:R-:W-:Y:S02]  /*4e80*/  IMAD R77, R3, R74, R77 ;  /* 0x0000004a034d7224 */ /* 0x000fe400078e024d */
[----:B------:R-:W-:Y:S07]  /*4e90*/  IMAD R75, R5, R70, R75 ;  /* 0x00000046054b7224 */ /* 0x000fee00078e024b */
.L_x_81:
[----:B-1----:R-:W-:Y:S01]  /*4ea0*/  @!P1 ISETP.NE.AND P0, PT, R10, 0x1, PT ;  /* 0x000000010a00980c */ /* 0x002fe20003f05270 */
[----:B------:R-:W-:Y:S01]  /*4eb0*/  @!P1 IMAD.HI.U32 R0, R77, R12, RZ ;  /* 0x0000000c4d009227 */ /* 0x000fe200078e00ff */
[----:B------:R-:W-:Y:S01]  /*4ec0*/  @!P1 ISETP.NE.AND P2, PT, R9, 0x1, PT ;  /* 0x000000010900980c */ /* 0x000fe20003f45270 */
[----:B------:R-:W-:Y:S01]  /*4ed0*/  ULOP3.LUT UP0, URZ, UR48, 0x1b0, URZ, 0xc0, !UPT ;  /* 0x000001b030ff7892 */ /* 0x000fe2000f80c0ff */
[----:B------:R-:W-:Y:S01]  /*4ee0*/  R2UR UR42, R21 ;  /* 0x00000000152a72ca */ /* 0x000fe200000e0000 */
[----:B------:R-:W-:Y:S01]  /*4ef0*/  @!P1 IMAD.HI.U32 R3, R75, R11, RZ ;  /* 0x0000000b4b039227 */ /* 0x000fe200078e00ff */
[----:B------:R-:W-:Y:S02]  /*4f00*/  @!P1 SHF.R.U32.HI R0, RZ, R13, R0 ;  /* 0x0000000dff009219 */ /* 0x000fe40000011600 */
[----:B------:R-:W-:Y:S01]  /*4f10*/  R2UR UR41, R20 ;  /* 0x00000000142972ca */ /* 0x000fe200000e0000 */
[----:B------:R-:W-:Y:S01]  /*4f20*/  VIADD R191, R191, 0x1 ;  /* 0x00000001bfbf7836 */ /* 0x000fe20000000000 */
[----:B------:R-:W-:Y:S02]  /*4f30*/  @!P1 SHF.R.U32.HI R2, RZ, R14, R3 ;  /* 0x0000000eff029219 */ /* 0x000fe40000011603 */
[----:B------:R-:W-:Y:S02]  /*4f40*/  @!P1 SEL R3, R77, R0, !P2 ;  /* 0x000000004d039207 */ /* 0x000fe40005000000 */
[----:B------:R-:W-:Y:S02]  /*4f50*/  @!P1 SEL R2, R75, R2, !P0 ;  /* 0x000000024b029207 */ /* 0x000fe40004000000 */
[----:B------:R-:W-:Y:S01]  /*4f60*/  @P4 SHF.R.U32.HI R179, RZ, 0x10, R17 ;  /* 0x00000010ffb34819 */ /* 0x000fe20000011611 */
[----:B------:R-:W-:Y:S02]  /*4f70*/  USHF.L.U32 UR42, UR42, 0x7, URZ ;  /* 0x000000072a2a7899 */ /* 0x000fe400080006ff */
[----:B------:R-:W-:Y:S02]  /*4f80*/  @!P1 IMAD.IADD R0, R2, 0x1, -R3 ;  /* 0x0000000102009824 */ /* 0x000fe400078e0a03 */
[----:B------:R-:W-:Y:S01]  /*4f90*/  @!P1 IMAD.IADD R2, R3, 0x1, -R2 ;  /* 0x0000000103029824 */ /* 0x000fe200078e0a02 */
[----:B------:R-:W-:Y:S01]  /*4fa0*/  USHF.L.U32 UR41, UR41, 0x8, URZ ;  /* 0x0000000829297899 */ /* 0x000fe200080006ff */
[----:B------:R-:W-:Y:S02]  /*4fb0*/  @!P1 IMAD R77, R0, R9, R77 ;  /* 0x00000009004d9224 */ /* 0x000fe400078e024d */
[----:B------:R-:W-:Y:S01]  /*4fc0*/  @!P1 IMAD R75, R2, R10, R75 ;  /* 0x0000000a024b9224 */ /* 0x000fe200078e024b */
[----:B------:R-:W-:Y:S08]  /*4fd0*/  BRA.U !UP0, `(.L_x_82) ;  /* 0x0000000108407547 */ /* 0x000ff0000b800000 */
[----:B------:R-:W1:Y:S01]  /*4fe0*/  LDCU.64 UR8, c[0x4][0x88] ;  /* 0x01001100ff0877ac */ /* 0x000e620008000a00 */
[----:B------:R-:W-:Y:S01]  /*4ff0*/  MOV R3, 0x0 ;  /* 0x0000000000037802 */ /* 0x000fe20000000f00 */
[----:B------:R-:W-:Y:S02]  /*5000*/  HFMA2 R12, -RZ, RZ, 0, 5.9604644775390625e-08 ;  /* 0x00000001ff0c7431 */ /* 0x000fe400000001ff */
[----:B------:R-:W-:Y:S02]  /*5010*/  IMAD.MOV.U32 R8, RZ, RZ, 0x70 ;  /* 0x00000070ff087424 */ /* 0x000fe400078e00ff */
[----:B------:R-:W-:Y:S01]  /*5020*/  IMAD.MOV.U32 R13, RZ, RZ, RZ ;  /* 0x000000ffff0d7224 */ /* 0x000fe200078e00ff */
[----:B------:R-:W2:Y:S01]  /*5030*/  LDCU.64 UR6, c[0x4][0x90] ;  /* 0x01001200ff0677ac */ /* 0x000ea20008000a00 */
[----:B------:R-:W3:Y:S01]  /*5040*/  LDC.64 R2, c[0x4][R3] ;  /* 0x0100000003027b82 */ /* 0x000ee20000000a00 */
[----:B------:R-:W4:Y:S01]  /*5050*/  LDCU.64 UR4, c[0x4][0x8] ;  /* 0x01000100ff0477ac */ /* 0x000f220008000a00 */
[----:B-1----:R-:W-:Y:S01]  /*5060*/  MOV R5, UR9 ;  /* 0x0000000900057c02 */ /* 0x002fe20008000f00 */
[----:B------:R-:W-:Y:S01]  /*5070*/  IMAD.U32 R4, RZ, RZ, UR8 ;  /* 0x00000008ff047e24 */ /* 0x000fe2000f8e00ff */
[----:B--2---:R-:W-:Y:S01]  /*5080*/  MOV R7, UR7 ;  /* 0x0000000700077c02 */ /* 0x004fe20008000f00 */
[----:B------:R-:W-:Y:S01]  /*5090*/  IMAD.U32 R6, RZ, RZ, UR6 ;  /* 0x00000006ff067e24 */ /* 0x000fe2000f8e00ff */
[----:B----4-:R-:W-:Y:S01]  /*50a0*/  MOV R11, UR5 ;  /* 0x00000005000b7c02 */ /* 0x010fe20008000f00 */
[----:B------:R-:W-:Y:S02]  /*50b0*/  IMAD.U32 R10, RZ, RZ, UR4 ;  /* 0x00000004ff0a7e24 */ /* 0x000fe4000f8e00ff */
[----:B------:R-:W-:Y:S07]  /*50c0*/  LEPC R20, `(.L_x_82) ;  /* 0x000000001014794e */ /* 0x000fee0000000000 */
[----:B---3-5:R-:W-:Y:S05]  /*50d0*/  CALL.ABS.NOINC R2 ;  /* 0x0000000002007343 */ /* 0x028fea0003c00000 */
.L_x_82:
[----:B------:R-:W-:Y:S01]  /*50e0*/  LOP3.LUT P0, RZ, R188, 0x1b0, RZ, 0xc0, !PT ;  /* 0x000001b0bcff7812 */ /* 0x000fe2000780c0ff */
[----:B------:R-:W-:Y:S11]  /*50f0*/  BSSY.RECONVERGENT B6, `(.L_x_83) ;  /* 0x0000013000067945 */ /* 0x000ff60003800200 */
[----:B------:R-:W-:Y:S01]  /*5100*/  @!UPT UIADD3 URZ, UPT, UPT, URZ, URZ, URZ ;  /* 0x000000fffffff290 */ /* 0x000fe2000fffe0ff */
[----:B------:R-:W-:Y:S05]  /*5110*/  @!P0 BRA `(.L_x_84) ;  /* 0x0000000000408947 */ /* 0x000fea0003800000 */
        /* <DEDUP_REMOVED lines=16> */
.L_x_84:
[----:B------:R-:W-:Y:S05]  /*5220*/  BSYNC.RECONVERGENT B6 ;  /* 0x0000000000067941 */ /* 0x000fea0003800200 */
.L_x_83:
[----:B------:R-:W-:Y:S01]  /*5230*/  ISETP.NE.U32.AND P4, PT, R166, RZ, PT ;  /* 0x000000ffa600720c */ /* 0x000fe20003f85070 */
[----:B------:R-:W-:Y:S01]  /*5240*/  UISETP.NE.AND UP2, UPT, UR50, URZ, UPT ;  /* 0x000000ff3200728c */ /* 0x000fe2000bf45270 */
[----:B------:R-:W-:Y:S01]  /*5250*/  ISETP.NE.U32.AND P2, PT, RZ, UR38, PT ;  /* 0x00000026ff007c0c */ /* 0x000fe2000bf45070 */
[----:B------:R-:W-:Y:S01]  /*5260*/  UISETP.NE.U32.AND UP1, UPT, UR44, URZ, UPT ;  /* 0x000000ff2c00728c */ /* 0x000fe2000bf25070 */
[----:B------:R-:W-:Y:S01]  /*5270*/  ISETP.NE.AND.EX P4, PT, R167, RZ, PT, P4 ;  /* 0x000000ffa700720c */ /* 0x000fe20003f85340 */
[----:B------:R-:W-:Y:S01]  /*5280*/  UPLOP3.LUT UP0, UPT, UPT, UPT, UPT, 0x40, 0x4 ;  /* 0x000000000004789c */ /* 0x000fe20003f0e870 */
[----:B------:R-:W-:Y:S01]  /*5290*/  ISETP.NE.AND.EX P2, PT, RZ, UR39, PT, P2 ;  /* 0x00000027ff007c0c */ /* 0x000fe2000bf45320 */
[----:B------:R-:W-:Y:S01]  /*52a0*/  UISETP.NE.AND.EX UP1, UPT, UR45, URZ, UPT, UP1 ;  /* 0x000000ff2d00728c */ /* 0x000fe2000bf25310 */
[----:B------:R-:W-:Y:S04]  /*52b0*/  PLOP3.LUT P1, PT, PT, PT, UP2, 0x80, 0x8 ;  /* 0x000000000008781c */ /* 0x000fe80003f2f028 */
[----:B------:R-:W-:Y:S06]  /*52c0*/  @UP2 UPLOP3.LUT UP0, UPT, UPT, UPT, UP1, 0x80, 0x8 ;  /* 0x000000000008289c */ /* 0x000fec0003f0f010 */
[----:B------:R-:W-:Y:S01]  /*52d0*/  PLOP3.LUT P0, PT, PT, PT, UP0, 0x80, 0x8 ;  /* 0x000000000008781c */ /* 0x000fe20003f0f008 */
[----:B------:R-:W-:Y:S01]  /*52e0*/  @!UPT UIADD3 URZ, UPT, UPT, URZ, URZ, URZ ;  /* 0x000000fffffff290 */ /* 0x000fe2000fffe0ff */
[----:B------:R-:W-:Y:S11]  /*52f0*/  BRA.U !UP1, `(.L_x_85) ;  /* 0x0000000109387547 */ /* 0x000ff6000b800000 */
[----:B------:R-:W-:Y:S01]  /*5300*/  UISETP.NE.U32.AND UP0, UPT, UR38, URZ, UPT ;  /* 0x000000ff2600728c */ /* 0x000fe2000bf05070 */
[----:B------:R-:W-:Y:S02]  /*5310*/  HFMA2 R0, -RZ, RZ, 0, 5.9604644775390625e-08 ;  /* 0x00000001ff007431 */ /* 0x000fe400000001ff */
[----:B------:R-:W-:Y:S01]  /*5320*/  IMAD.MOV.U32 R171, RZ, RZ, 0x1 ;  /* 0x00000001ffab7424 */ /* 0x000fe200078e00ff */
[----:B------:R-:W-:Y:S06]  /*5330*/  UISETP.NE.AND.EX UP0, UPT, UR39, URZ, UPT, UP0 ;  /* 0x000000ff2700728c */ /* 0x000fec000bf05300 */
[----:B------:R-:W-:Y:S05]  /*5340*/  PLOP3.LUT P3, PT, PT, PT, UP0, 0x80, 0x8 ;  /* 0x000000000008781c */ /* 0x000fea0003f6f008 */
[----:B------:R-:W1:Y:S01]  /*5350*/  @UP0 LDCU.64 UR6, c[0x0][0x888] ;  /* 0x00011100ff0607ac */ /* 0x000e620008000a00 */
[----:B------:R-:W-:Y:S07]  /*5360*/  @UP0 UIMAD UR4, UR36, UR44, URZ ;  /* 0x0000002c240402a4 */ /* 0x000fee000f8e02ff */
[----:B------:R-:W-:Y:S01]  /*5370*/  @!P3 PRMT R171, R0, 0x7610, R171 ;  /* 0x0000761000abb816 */ /* 0x000fe200000000ab */
[----:B-1----:R-:W-:Y:S03]  /*5380*/  @UP0 UIMAD.WIDE UR6, UR4, 0x4, UR6 ;  /* 0x00000004040608a5 */ /* 0x002fe6000f8e0206 */
[----:B------:R-:W1:Y:S03]  /*5390*/  @!UP0 LDCU UR4, c[0x0][0x880] ;  /* 0x00011000ff0487ac */ /* 0x000e660008000800 */
[----:B------:R-:W-:Y:S01]  /*53a0*/  IMAD.U32 R2, RZ, RZ, UR6 ;  /* 0x00000006ff027e24 */ /* 0x000fe2000f8e00ff */
[----:B------:R-:W-:Y:S05]  /*53b0*/  MOV R3, UR7 ;  /* 0x0000000700037c02 */ /* 0x000fea0008000f00 */
[----:B-----5:R2:W5:Y:S02]  /*53c0*/  @P3 LDG.E R81, desc[UR46][R2.64] ;  /* 0x0000002e02513981 */ /* 0x020564000c1e1900 */
[----:B-12---:R-:W-:Y:S02]  /*53d0*/  @!P3 IMAD.U32 R81, RZ, RZ, UR4 ;  /* 0x00000004ff51be24 */ /* 0x006fe4000f8e00ff */
.L_x_85:
[----:B------:R-:W-:Y:S05]  /*53e0*/  @!P4 BRA `(.L_x_86) ;  /* 0x000000000020c947 */ /* 0x000fea0003800000 */
[----:B------:R-:W-:Y:S04]  /*53f0*/  ISETP.NE.U32.AND P3, PT, R164, RZ, PT ;  /* 0x000000ffa400720c */ /* 0x000fe80003f65070 */
[----:B------:R-:W-:Y:S11]  /*5400*/  ISETP.NE.AND.EX P3, PT, R165, RZ, PT, P3 ;  /* 0x000000ffa500720c */ /* 0x000ff60003f65330 */
[----:B------:R-:W-:Y:S02]  /*5410*/  @!UPT UIADD3 URZ, UPT, UPT, URZ, URZ, URZ ;  /* 0x000000fffffff290 */ /* 0x000fe4000fffe0ff */
[----:B------:R-:W1:Y:S01]  /*5420*/  @P3 LDC.64 R2, c[0x0][0x8a8] ;  /* 0x00022a00ff023b82 */ /* 0x000e620000000a00 */
[----:B------:R-:W-:Y:S04]  /*5430*/  @P3 IMAD R0, R166, UR36, RZ ;  /* 0x00000024a6003c24 */ /* 0x000fe8000f8e02ff */
[----:B-1----:R-:W-:Y:S05]  /*5440*/  @P3 IMAD.WIDE R2, R0, 0x4, R2 ;  /* 0x0000000400023825 */ /* 0x002fea00078e0202 */
[----:B-----5:R1:W5:Y:S02]  /*5450*/  @P3 LDG.E R78, desc[UR46][R2.64] ;  /* 0x0000002e024e3981 */ /* 0x020364000c1e1900 */
[----:B-1----:R-:W2:Y:S02]  /*5460*/  @!P3 LDC R78, c[0x0][0x8a0] ;  /* 0x00022800ff4ebb82 */ /* 0x002ea40000000800 */
.L_x_86:
[----:B-----5:R-:W-:Y:S01]  /*5470*/  FSETP.NEU.AND P4, PT, R81, RZ, PT ;  /* 0x000000ff5100720b */ /* 0x020fe20003f8d000 */
[----:B------:R-:W-:Y:S01]  /*5480*/  BSSY B1, `(.L_x_87) ;  /* 0x0000047000017945 */ /* 0x000fe20003800000 */
[----:B------:R-:W-:Y:S01]  /*5490*/  SEL R5, RZ, 0xffffffff, P2 ;  /* 0xffffffffff057807 */ /* 0x000fe20001000000 */
[----:B------:R-:W-:Y:S01]  /*54a0*/  IMAD.MOV.U32 R196, RZ, RZ, 0x1 ;  /* 0x00000001ffc47424 */ /* 0x000fe200078e00ff */
[----:B------:R-:W-:Y:S01]  /*54b0*/  LOP3.LUT P3, RZ, R171, 0xff, RZ, 0xc0, !PT ;  /* 0x000000ffabff7812 */ /* 0x000fe2000786c0ff */
[C---:B------:R-:W-:Y:S01]  /*54c0*/  IMAD R80, R76.reuse, 0x100, R79 ;  /* 0x000001004c507824 */ /* 0x040fe200078e024f */
[----:B------:R-:W-:Y:S02]  /*54d0*/  @P1 SEL R0, RZ, 0xffffffff, P4 ;  /* 0xffffffffff001807 */ /* 0x000fe40002000000 */
[----:B------:R-:W-:Y:S02]  /*54e0*/  CS2R R162, SRZ ;  /* 0x0000000000a27805 */ /* 0x000fe4000001ff00 */
[----:B------:R-:W-:Y:S02]  /*54f0*/  LEA R3, R181, UR49, 0x3 ;  /* 0x00000031b5037c11 */ /* 0x000fe4000f8e18ff */
[----:B------:R-:W-:Y:S02]  /*5500*/  CS2R R160, SRZ ;  /* 0x0000000000a07805 */ /* 0x000fe4000001ff00 */
[----:B------:R-:W-:Y:S02]  /*5510*/  @P0 SEL R0, R5, R0, !P3 ;  /* 0x0000000005000207 */ /* 0x000fe40005800000 */
[----:B------:R-:W-:Y:S02]  /*5520*/  CS2R R158, SRZ ;  /* 0x00000000009e7805 */ /* 0x000fe4000001ff00 */
[----:B------:R-:W-:Y:S02]  /*5530*/  LEA R193, R76, UR49, 0x3 ;  /* 0x000000314cc17c11 */ /* 0x000fe4000f8e18ff */
[----:B------:R-:W-:Y:S02]  /*5540*/  CS2R R156, SRZ ;  /* 0x00000000009c7805 */ /* 0x000fe4000001ff00 */
[----:B------:R-:W-:Y:S02]  /*5550*/  @P1 LOP3.LUT R0, R0, 0x1, RZ, 0xc0, !PT ;  /* 0x0000000100001812 */ /* 0x000fe400078ec0ff */
[----:B------:R-:W-:Y:S02]  /*5560*/  CS2R R154, SRZ ;  /* 0x00000000009a7805 */ /* 0x000fe4000001ff00 */
[----:B------:R-:W-:Y:S02]  /*5570*/  SHF.L.U32 R2, R183, 0x1f, RZ ;  /* 0x0000001fb7027819 */ /* 0x000fe400000006ff */
[----:B------:R-:W-:Y:S02]  /*5580*/  CS2R R152, SRZ ;  /* 0x0000000000987805 */ /* 0x000fe4000001ff00 */
[----:B------:R-:W-:Y:S02]  /*5590*/  ISETP.NE.U32.OR P6, PT, R0, 0x1, !P1 ;  /* 0x000000010000780c */ /* 0x000fe40004fc5470 */
[----:B------:R-:W-:Y:S02]  /*55a0*/  CS2R R150, SRZ ;  /* 0x0000000000967805 */ /* 0x000fe4000001ff00 */
[----:B------:R-:W-:Y:S02]  /*55b0*/  PLOP3.LUT P2, PT, PT, PT, UP1, 0x80, 0x8 ;  /* 0x000000000008781c */ /* 0x000fe40003f4f018 */
[----:B------:R-:W-:Y:S02]  /*55c0*/  CS2R R148, SRZ ;  /* 0x0000000000947805 */ /* 0x000fe4000001ff00 */
[----:B------:R-:W-:Y:S02]  /*55d0*/  SEL R0, RZ, 0xffffffff, P4 ;  /* 0xffffffffff007807 */ /* 0x000fe40002000000 */
[----:B------:R-:W-:Y:S03]  /*55e0*/  P2R R198, PR, RZ, 0x40 ;  /* 0x00000040ffc67803 */ /* 0x000fe60000000000 */
[----:B------:R-:W-:Y:S04]  /*55f0*/  @P6 SHF.L.U32 R4, R180, 0x1f, RZ ;  /* 0x0000001fb4046819 */ /* 0x000fe800000006ff */
[----:B------:R-:W-:Y:S01]  /*5600*/  @P2 SEL R0, R5, R0, !P3 ;  /* 0x0000000005002207 */ /* 0x000fe20005800000 */
[----:B------:R-:W1:Y:S03]  /*5610*/  @P6 SYNCS.PHASECHK.TRANS64.TRYWAIT P1, [R3+URZ+0x30], R4 ;  /* 0x00003004030065a7 */ /* 0x000e6600080211ff */
[----:B------:R-:W-:Y:S04]  /*5620*/  LOP3.LUT R0, R0, 0x1, RZ, 0xc0, !PT ;  /* 0x0000000100007812 */ /* 0x000fe800078ec0ff */
[----:B------:R-:W-:Y:S04]  /*5630*/  ISETP.NE.U32.AND P5, PT, R0, 0x1, PT ;  /* 0x000000010000780c */ /* 0x000fe80003fa5070 */
[----:B------:R-:W-:Y:S01]  /*5640*/  P2R R197, PR, RZ, 0x20 ;  /* 0x00000020ffc57803 */ /* 0x000fe20000000000 */
[----:B------:R3:W4:Y:S01]  /*5650*/  SYNCS.PHASECHK.TRANS64.TRYWAIT P0, [R193+URZ+0xa0], R2 ;  /* 0x0000a002c10075a7 */ /* 0x00072200080011ff */
[----:B-1----:R-:W-:Y:S01]  /*5660*/  @P6 SEL R196, RZ, 0x1, !P1 ;  /* 0x00000001ffc46807 */ /* 0x002fe20004800000 */
[----:B---3--:R-:W-:Y:S06]  /*5670*/  @!P6 BRA `(.L_x_88) ;  /* 0x00000000009ce947 */ /* 0x008fec0003800000 */
[----:B------:R-:W-:Y:S01]  /*5680*/  @P5 IMAD R6, R181, 0x2000, R186 ;  /* 0x00002000b5065824 */ /* 0x000fe200078e02ba */
[----:B------:R-:W-:Y:S01]  /*5690*/  ISETP.NE.AND P1, PT, R196, RZ, PT ;  /* 0x000000ffc400720c */ /* 0x000fe20003f25270 */
[----:B------:R-:W-:Y:S01]  /*56a0*/  BSSY B0, `(.L_x_89) ;  /* 0x0000010000007945 */ /* 0x000fe20003800000 */
[----:B------:R-:W-:Y:S01]  /*56b0*/  CS2R R150, SRZ ;  /* 0x0000000000967805 */ /* 0x000fe2000001ff00 */
[--C-:B------:R-:W-:Y:S01]  /*56c0*/  @P5 IMAD R7, R187, -0x10, R6.reuse ;  /* 0xfffffff0bb075824 */ /* 0x100fe200078e0206 */
[----:B------:R-:W-:Y:S01]  /*56d0*/  CS2R R148, SRZ ;  /* 0x0000000000947805 */ /* 0x000fe2000001ff00 */
[----:B------:R-:W-:Y:S01]  /*56e0*/  @P5 IMAD R5, R185, -0x10, R6 ;  /* 0xfffffff0b9055824 */ /* 0x000fe200078e0206 */
[----:B------:R-:W-:Y:S01]  /*56f0*/  CS2R R158, SRZ ;  /* 0x00000000009e7805 */ /* 0x000fe2000001ff00 */
[----:B------:R-:W-:Y:S01]  /*5700*/  @P5 IMAD R4, R184, 0x10, R7 ;  /* 0x00000010b8045824 */ /* 0x000fe200078e0207 */
[----:B------:R-:W-:Y:S02]  /*5710*/  CS2R R156, SRZ ;  /* 0x00000000009c7805 */ /* 0x000fe4000001ff00 */
[----:B------:R-:W-:Y:S02]  /*5720*/  CS2R R154, SRZ ;  /* 0x00000000009a7805 */ /* 0x000fe4000001ff00 */
[----:B------:R-:W-:Y:S02]  /*5730*/  CS2R R152, SRZ ;  /* 0x0000000000987805 */ /* 0x000fe4000001ff00 */
[----:B------:R-:W-:Y:S02]  /*5740*/  CS2R R162, SRZ ;  /* 0x0000000000a27805 */ /* 0x000fe4000001ff00 */
[----:B------:R-:W-:Y:S01]  /*5750*/  CS2R R160, SRZ ;  /* 0x0000000000a07805 */ /* 0x000fe2000001ff00 */
[----:B------:R-:W-:Y:S06]  /*5760*/  @P1 BRA `(.L_x_90) ;  /* 0x00000000000c1947 */ /* 0x000fec0003800000 */
[----:B------:R-:W-:Y:S04]  /*5770*/  SHF.L.U32 R0, R180, 0x1f, RZ ;  /* 0x0000001fb4007819 */ /* 0x000fe800000006ff */
[----:B------:R-:W1:Y:S02]  /*5780*/  SYNCS.PHASECHK.TRANS64.TRYWAIT P1, [R3+URZ+0x30], R0 ;  /* 0x00003000030075a7 */ /* 0x000e6400080211ff */
[----:B-1----:R-:W-:Y:S05]  /*5790*/  @!P1 BRA `(.L_x_91) ;  /* 0x00000060001c9947 */ /* 0x002fea0003800000 */
.L_x_90:
[----:B------:R-:W-:Y:S05]  /*57a0*/  BSYNC B0 ;  /* 0x0000000000007941 */ /* 0x000fea0003800000 */
.L_x_89:
[----:B------:R-:W-:Y:S01]  /*57b0*/  ISETP.NE.AND P1, PT, R197, RZ, PT ;  /* 0x000000ffc500720c */ /* 0x000fe20003f25270 */
[----:B-1----:R-:W-:Y:S02]  /*57c0*/  VIADD R3, R3, 0x50 ;  /* 0x0000005003037836 */ /* 0x002fe40000000000 */
[----:B------:R-:W-:Y:S02]  /*57d0*/  IMAD.U32 R0, RZ, RZ, UR37 ;  /* 0x00000025ff007e24 */ /* 0x000fe4000f8e00ff */
[----:B------:R-:W-:Y:S03]  /*57e0*/  VIADD R181, R181, 0x1 ;  /* 0x00000001b5b57836 */ /* 0x000fe60000000000 */
[----:B------:R-:W-:Y:S05]  /*57f0*/  PRMT R0, R0, 0x654, R3 ;  /* 0x0000065400007816 */ /* 0x000fea0000000003 */
[----:B------:R1:W3:Y:S04]  /*5800*/  @P1 LDS.128 R148, [R6] ;  /* 0x0000000006941984 */ /* 0x0002e80000000c00 */
[----:B------:R1:W1:Y:S04]  /*5810*/  @P1 LDS.128 R156, [R5+0x20] ;  /* 0x00002000059c1984 */ /* 0x0002680000000c00 */
[----:B------:R1:W1:Y:S04]  /*5820*/  @P1 LDS.128 R152, [R7+0x10] ;  /* 0x0000100007981984 */ /* 0x0002680000000c00 */
[----:B------:R1:W1:Y:S01]  /*5830*/  @P1 LDS.128 R160, [R4+0x10] ;  /* 0x0000100004a01984 */ /* 0x0002620000000c00 */
[C---:B------:R-:W-:Y:S01]  /*5840*/  ISETP.NE.AND P1, PT, R181.reuse, 0x4, PT ;  /* 0x00000004b500780c */ /* 0x040fe20003f25270 */
[----:B------:R-:W-:Y:S01]  /*5850*/  @!PT LDS RZ, [RZ] ;  /* 0x00000000fffff984 */ /* 0x000fe20000000800 */
[----:B------:R-:W-:Y:S01]  /*5860*/  @!PT LDS RZ, [RZ] ;  /* 0x00000000fffff984 */ /* 0x000fe20000000800 */
[----:B------:R-:W-:Y:S01]  /*5870*/  @!PT LDS RZ, [RZ] ;  /* 0x00000000fffff984 */ /* 0x000fe20000000800 */
[----:B------:R-:W-:Y:S01]  /*5880*/  @!PT LDS RZ, [RZ] ;  /* 0x00000000fffff984 */ /* 0x000fe20000000800 */
[----:B------:R5:W-:Y:S06]  /*5890*/  MEMBAR.ALL.CTA ;  /* 0x0000000000007992 */ /* 0x000bec0000008000 */
[----:B-----5:R-:W5:Y:S01]  /*58a0*/  FENCE.VIEW.ASYNC.S ;  /* 0x00000000000073c6 */ /* 0x020f620000000000 */
[----:B------:R-:W-:Y:S02]  /*58b0*/  SEL R3, RZ, 0x1, P1 ;  /* 0x00000001ff037807 */ /* 0x000fe40000800000 */
[----:B------:R-:W-:Y:S02]  /*58c0*/  SEL R181, R181, RZ, P1 ;  /* 0x000000ffb5b57207 */ /* 0x000fe40000800000 */
[----:B------:R-:W-:Y:S01]  /*58d0*/  LOP3.LUT R180, R180, R3, RZ, 0x3c, !PT ;  /* 0x00000003b4b47212 */ /* 0x000fe200078e3cff */
[----:B-----5:R1:W-:Y:S06]  /*58e0*/  SYNCS.ARRIVE.TRANS64.RED.A1T0 RZ, [R0+URZ], RZ ;  /* 0x000000ff00ff79a7 */ /* 0x0203ec00081004ff */
.L_x_88:
[----:B------:R-:W-:Y:S05]  /*58f0*/  BSYNC B1 ;  /* 0x0000000000017941 */ /* 0x000fea0003800000 */
.L_x_87:
[----:B-1----:R-:W-:Y:S04]  /*5900*/  SHF.R.U32.HI R0, RZ, 0x15, R80 ;  /* 0x00000015ff007819 */ /* 0x002fe80000011650 */
[----:B------:R-:W-:Y:S01]  /*5910*/  LOP3.LUT P1, RZ, R0, 0x3, R173, 0x48, !PT ;  /* 0x0000000300ff7812 */ /* 0x000fe200078248ad */
[----:B------:R-:W-:Y:S01]  /*5920*/  @!UPT UIADD3 URZ, UPT, UPT, URZ, URZ, URZ ;  /* 0x000000fffffff290 */ /* 0x000fe2000fffe0ff */
[----:B----4-:R-:W-:Y:S11]  /*5930*/  @P0 BRA `(.L_x_92) ;  /* 0x0000000000080947 */ /* 0x010ff60003800000 */
[----:B------:R-:W1:Y:S02]  /*5940*/  SYNCS.PHASECHK.TRANS64.TRYWAIT P0, [R193+URZ+0xa0], R2 ;  /* 0x0000a002c10075a7 */ /* 0x000e6400080011ff */
[----:B-1----:R-:W-:Y:S05]  /*5950*/  @!P0 BRA `(.L_x_93) ;  /* 0x0000005c00c08947 */ /* 0x002fea0003800000 */
.L_x_92:
[----:B------:R-:W-:Y:S04]  /*5960*/  BSSY.RECONVERGENT B6, `(.L_x_94) ;  /* 0x0000012000067945 */ /* 0x000fe80003800200 */
[----:B------:R-:W-:Y:S05]  /*5970*/  @!P1 BRA `(.L_x_95) ;  /* 0x0000000000409947 */ /* 0x000fea0003800000 */
[----:B------:R-:W4:Y:S01]  /*5980*/  LDCU.64 UR8, c[0x4][0x78] ;  /* 0x01000f00ff0877ac */ /* 0x000f220008000a00 */
[----:B------:R-:W-:Y:S01]  /*5990*/  MOV R3, 0x0 ;  /* 0x0000000000037802 */ /* 0x000fe20000000f00 */
[----:B------:R-:W-:Y:S02]  /*59a0*/  HFMA2 R12, -RZ, RZ, 0, 5.9604644775390625e-08 ;  /* 0x00000001ff0c7431 */ /* 0x000fe400000001ff */
[----:B------:R-:W-:Y:S02]  /*59b0*/  IMAD.MOV.U32 R8, RZ, RZ, 0x192 ;  /* 0x00000192ff087424 */ /* 0x000fe400078e00ff */
[----:B------:R-:W-:Y:S01]  /*59c0*/  IMAD.MOV.U32 R13, RZ, RZ, RZ ;  /* 0x000000ffff0d7224 */ /* 0x000fe200078e00ff */
[----:B------:R-:W5:Y:S01]  /*59d0*/  LDCU.64 UR6, c[0x4][0x80] ;  /* 0x01001000ff0677ac */ /* 0x000f620008000a00 */
[----:B-1----:R-:W1:Y:S01]  /*59e0*/  LDC.64 R2, c[0x4][R3] ;  /* 0x0100000003027b82 */ /* 0x002e620000000a00 */
[----:B------:R-:W2:Y:S01]  /*59f0*/  LDCU.64 UR4, c[0x4][0x18] ;  /* 0x01000300ff0477ac */ /* 0x000ea20008000a00 */
[----:B----4-:R-:W-:Y:S01]  /*5a00*/  MOV R5, UR9 ;  /* 0x0000000900057c02 */ /* 0x010fe20008000f00 */
[----:B------:R-:W-:Y:S01]  /*5a10*/  IMAD.U32 R4, RZ, RZ, UR8 ;  /* 0x00000008ff047e24 */ /* 0x000fe2000f8e00ff */
[----:B-----5:R-:W-:Y:S01]  /*5a20*/  MOV R7, UR7 ;  /* 0x0000000700077c02 */ /* 0x020fe20008000f00 */
[----:B------:R-:W-:Y:S01]  /*5a30*/  IMAD.U32 R6, RZ, RZ, UR6 ;  /* 0x00000006ff067e24 */ /* 0x000fe2000f8e00ff */
[----:B--2---:R-:W-:Y:S01]  /*5a40*/  MOV R11, UR5 ;  /* 0x00000005000b7c02 */ /* 0x004fe20008000f00 */
[----:B------:R-:W-:Y:S02]  /*5a50*/  IMAD.U32 R10, RZ, RZ, UR4 ;  /* 0x00000004ff0a7e24 */ /* 0x000fe4000f8e00ff */
[----:B------:R-:W-:Y:S07]  /*5a60*/  LEPC R20, `(.L_x_95) ;  /* 0x000000001014794e */ /* 0x000fee0000000000 */
[----:B-1-3--:R-:W-:Y:S05]  /*5a70*/  CALL.ABS.NOINC R2 ;  /* 0x0000000002007343 */ /* 0x00afea0003c00000 */
.L_x_95:
[----:B------:R-:W-:Y:S05]  /*5a80*/  BSYNC.RECONVERGENT B6 ;  /* 0x0000000000067941 */ /* 0x000fea0003800200 */
.L_x_94:
[-C--:B---3--:R-:W-:Y:S01]  /*5a90*/  F2FP.F16.E5M2.UNPACK_B R83, R148.reuse ;  /* 0x00000094ff53723e */ /* 0x088fe200020004ff */
[----:B------:R-:W-:Y:S05]  /*5aa0*/  WARPSYNC.ALL ;  /* 0x0000000000007948 */ /* 0x000fea0003800000 */
[----:B------:R-:W-:Y:S01]  /*5ab0*/  R2UR UR4, R80 ;  /* 0x00000000500472ca */ /* 0x000fe200000e0000 */
[--C-:B------:R-:W-:Y:S01]  /*5ac0*/  HADD2.F32 R82, -RZ, R83.reuse.H0_H0 ;  /* 0x20000053ff527230 */ /* 0x100fe20000004100 */
[----:B------:R-:W-:Y:S01]  /*5ad0*/  F2FP.F16.E5M2.UNPACK_B R85, R148.H1 ;  /* 0x00000094ff55723e */ /* 0x000fe200030004ff */
[----:B------:R-:W-:Y:S01]  /*5ae0*/  HADD2.F32 R83, -RZ, R83.H1_H1 ;  /* 0x30000053ff537230 */ /* 0x000fe20000004100 */
[-C--:B------:R-:W-:Y:S01]  /*5af0*/  F2FP.F16.E5M2.UNPACK_B R87, R149.reuse ;  /* 0x00000095ff57723e */ /* 0x080fe200020004ff */
[----:B------:R-:W-:Y:S01]  /*5b00*/  BSSY.RECONVERGENT B0, `(.L_x_96) ;  /* 0x000011d000007945 */ /* 0x000fe20003800200 */
[----:B------:R-:W-:Y:S01]  /*5b10*/  F2FP.F16.E5M2.UNPACK_B R89, R149.H1 ;  /* 0x00000095ff59723e */ /* 0x000fe200030004ff */
[----:B------:R-:W-:Y:S01]  /*5b20*/  HADD2.F32 R84, -RZ, R85.H0_H0 ;  /* 0x20000055ff547230 */ /* 0x000fe20000004100 */
[-C--:B------:R-:W-:Y:S01]  /*5b30*/  F2FP.F16.E5M2.UNPACK_B R91, R150.reuse ;  /* 0x00000096ff5b723e */ /* 0x080fe200020004ff */
[----:B------:R-:W-:Y:S01]  /*5b40*/  HADD2.F32 R88, -RZ, R87.H1_H1 ;  /* 0x30000057ff587230 */ /* 0x000fe20000004100 */
[----:B------:R-:W-:Y:S01]  /*5b50*/  F2FP.F16.E5M2.UNPACK_B R93, R150.H1 ;  /* 0x00000096ff5d723e */ /* 0x000fe200030004ff */
[----:B------:R-:W-:Y:S01]  /*5b60*/  HADD2.F32 R86, -RZ, R85.H1_H1 ;  /* 0x30000055ff567230 */ /* 0x000fe20000004100 */
[-C--:B------:R-:W-:Y:S01]  /*5b70*/  F2FP.F16.E5M2.UNPACK_B R95, R151.reuse ;  /* 0x00000097ff5f723e */ /* 0x080fe200020004ff */
[----:B------:R-:W2:Y:S01]  /*5b80*/  LDTM.x64 R4, tmem[UR4] ;  /* 0x00000004000479ee */ /* 0x000ea20008340000 */
[----:B------:R-:W-:Y:S01]  /*5b90*/  F2FP.F16.E5M2.UNPACK_B R97, R151.H1 ;  /* 0x00000097ff61723e */ /* 0x000fe200030004ff */
[----:B------:R-:W-:Y:S01]  /*5ba0*/  HADD2.F32 R85, -RZ, R87.H0_H0 ;  /* 0x20000057ff557230 */ /* 0x000fe20000004100 */
[-C--:B------:R-:W-:Y:S01]  /*5bb0*/  F2FP.F16.E5M2.UNPACK_B R99, R152.reuse ;  /* 0x00000098ff63723e */ /* 0x080fe200020004ff */
[----:B------:R-:W-:Y:S01]  /*5bc0*/  HADD2.F32 R87, -RZ, R89.H0_H0 ;  /* 0x20000059ff577230 */ /* 0x000fe20000004100 */
[----:B------:R-:W-:Y:S01]  /*5bd0*/  F2FP.F16.E5M2.UNPACK_B R101, R152.H1 ;  /* 0x00000098ff65723e */ /* 0x000fe200030004ff */
[----:B------:R-:W-:Y:S01]  /*5be0*/  HADD2.F32 R92, -RZ, R91.H1_H1 ;  /* 0x3000005bff5c7230 */ /* 0x000fe20000004100 */
[----:B------:R-:W-:Y:S01]  /*5bf0*/  SHF.L.U32 R199, R176, 0x4, RZ ;  /* 0x00000004b0c77819 */ /* 0x000fe200000006ff */
[----:B------:R-:W-:Y:S01]  /*5c00*/  HADD2.F32 R96, -RZ, R95.H1_H1 ;  /* 0x3000005fff607230 */ /* 0x000fe20000004100 */
[----:B------:R-:W-:Y:S01]  /*5c10*/  SHF.L.U32 R207, R175, 0x4, RZ ;  /* 0x00000004afcf7819 */ /* 0x000fe200000006ff */
[----:B------:R-:W-:Y:S01]  /*5c20*/  HADD2.F32 R100, -RZ, R99.H1_H1 ;  /* 0x30000063ff647230 */ /* 0x000fe20000004100 */
[----:B------:R-:W-:Y:S01]  /*5c30*/  IADD3 R192, PT, PT, R186, R199, RZ ;  /* 0x000000c7bac07210 */ /* 0x000fe20007ffe0ff */
[----:B------:R-:W-:Y:S01]  /*5c40*/  HADD2.F32 R90, -RZ, R89.H1_H1 ;  /* 0x30000059ff5a7230 */ /* 0x000fe20000004100 */
[----:B------:R-:W-:Y:S01]  /*5c50*/  SHF.L.U32 R205, R184, 0x4, RZ ;  /* 0x00000004b8cd7819 */ /* 0x000fe200000006ff */
[----:B------:R-:W-:Y:S01]  /*5c60*/  HADD2.F32 R89, -RZ, R91.H0_H0 ;  /* 0x2000005bff597230 */ /* 0x000fe20000004100 */
[-C--:B------:R-:W-:Y:S01]  /*5c70*/  F2FP.F16.E5M2.UNPACK_B R103, R153.reuse ;  /* 0x00000099ff67723e */ /* 0x080fe200020004ff */
[--C-:B------:R-:W-:Y:S01]  /*5c80*/  HADD2.F32 R91, -RZ, R93.reuse.H0_H0 ;  /* 0x2000005dff5b7230 */ /* 0x100fe20000004100 */
[----:B------:R-:W-:Y:S01]  /*5c90*/  IADD3 R194, PT, PT, R205, R192, RZ ;  /* 0x000000c0cdc27210 */ /* 0x000fe20007ffe0ff */
[----:B------:R-:W-:Y:S01]  /*5ca0*/  HADD2.F32 R94, -RZ, R93.H1_H1 ;  /* 0x3000005dff5e7230 */ /* 0x000fe20000004100 */
[----:B------:R-:W-:Y:S01]  /*5cb0*/  F2FP.F16.E5M2.UNPACK_B R105, R153.H1 ;  /* 0x00000099ff69723e */ /* 0x000fe200030004ff */
[----:B------:R-:W-:Y:S01]  /*5cc0*/  HADD2.F32 R93, -RZ, R95.H0_H0 ;  /* 0x2000005fff5d7230 */ /* 0x000fe20000004100 */
[-C--:B------:R-:W-:Y:S01]  /*5cd0*/  F2FP.F16.E5M2.UNPACK_B R107, R154.reuse ;  /* 0x0000009aff6b723e */ /* 0x080fe200020004ff */
[----:B------:R-:W-:Y:S01]  /*5ce0*/  HADD2.F32 R104, -RZ, R103.H1_H1 ;  /* 0x30000067ff687230 */ /* 0x000fe20000004100 */
[----:B------:R-:W-:Y:S01]  /*5cf0*/  F2FP.F16.E5M2.UNPACK_B R109, R154.H1 ;  /* 0x0000009aff6d723e */ /* 0x000fe200030004ff */
[C---:B--2---:R-:W-:Y:S01]  /*5d00*/  FMUL R0, R78.reuse, R4 ;  /* 0x000000044e007220 */ /* 0x044fe20000400000 */
[C---:B-1----:R-:W-:Y:S01]  /*5d10*/  FMUL R2, R78.reuse, R5 ;  /* 0x000000054e027220 */ /* 0x042fe20000400000 */
[C---:B------:R-:W-:Y:S01]  /*5d20*/  FMUL R4, R78.reuse, R8 ;  /* 0x000000084e047220 */ /* 0x040fe20000400000 */
[C---:B------:R-:W-:Y:S01]  /*5d30*/  FMUL R5, R78.reuse, R9 ;  /* 0x000000094e057220 */ /* 0x040fe20000400000 */
[C---:B------:R-:W-:Y:S01]  /*5d40*/  FFMA R0, R81.reuse, R82, R0 ;  /* 0x0000005251007223 */ /* 0x040fe20000000000 */
[C---:B------:R-:W-:Y:S01]  /*5d50*/  FFMA R2, R81.reuse, R83, R2 ;  /* 0x0000005351027223 */ /* 0x040fe20000000002 */
[C---:B------:R-:W-:Y:S01]  /*5d60*/  FMUL R8, R78.reuse, R12 ;  /* 0x0000000c4e087220 */ /* 0x040fe20000400000 */
[C---:B------:R-:W-:Y:S01]  /*5d70*/  FMUL R9, R78.reuse, R13 ;  /* 0x0000000d4e097220 */ /* 0x040fe20000400000 */
[C---:B------:R-:W-:Y:S01]  /*5d80*/  FMUL R12, R78.reuse, R16 ;  /* 0x000000104e0c7220 */ /* 0x040fe20000400000 */
[C---:B------:R-:W-:Y:S01]  /*5d90*/  FMUL R13, R78.reuse, R17 ;  /* 0x000000114e0d7220 */ /* 0x040fe20000400000 */
[C---:B------:R-:W-:Y:S01]  /*5da0*/  FMUL R16, R78.reuse, R20 ;  /* 0x000000144e107220 */ /* 0x040fe20000400000 */
[C---:B------:R-:W-:Y:S01]  /*5db0*/  FMUL R17, R78.reuse, R21 ;  /* 0x000000154e117220 */ /* 0x040fe20000400000 */
[C---:B------:R-:W-:Y:S01]  /*5dc0*/  FMUL R20, R78.reuse, R24 ;  /* 0x000000184e147220 */ /* 0x040fe20000400000 */
[C---:B------:R-:W-:Y:S01]  /*5dd0*/  FMUL R21, R78.reuse, R25 ;  /* 0x000000194e157220 */ /* 0x040fe20000400000 */
[----:B------:R-:W-:Y:S02]  /*5de0*/  HADD2.F32 R108, -RZ, R107.H1_H1 ;  /* 0x3000006bff6c7230 */ /* 0x000fe40000004100 */
[C---:B------:R-:W-:Y:S01]  /*5df0*/  FMUL R24, R78.reuse, R28 ;  /* 0x0000001c4e187220 */ /* 0x040fe20000400000 */
[C---:B------:R-:W-:Y:S01]  /*5e00*/  FMUL R25, R78.reuse, R29 ;  /* 0x0000001d4e197220 */ /* 0x040fe20000400000 */
[C---:B------:R-:W-:Y:S01]  /*5e10*/  FMUL R28, R78.reuse, R32 ;  /* 0x000000204e1c7220 */ /* 0x040fe20000400000 */
[C---:B------:R-:W-:Y:S01]  /*5e20*/  FMUL R29, R78.reuse, R33 ;  /* 0x000000214e1d7220 */ /* 0x040fe20000400000 */
[C---:B------:R-:W-:Y:S01]  /*5e30*/  FMUL R32, R78.reuse, R36 ;  /* 0x000000244e207220 */ /* 0x040fe20000400000 */
[----:B------:R-:W-:Y:S01]  /*5e40*/  F2FP.F16.E5M2.UNPACK_B R111, R155 ;  /* 0x0000009bff6f723e */ /* 0x000fe200020004ff */
[C---:B------:R-:W-:Y:S01]  /*5e50*/  FMUL R33, R78.reuse, R37 ;  /* 0x000000254e217220 */ /* 0x040fe20000400000 */
[C---:B------:R-:W-:Y:S01]  /*5e60*/  FMUL R36, R78.reuse, R40 ;  /* 0x000000284e247220 */ /* 0x040fe20000400000 */
[----:B------:R-:W-:Y:S01]  /*5e70*/  F2FP.F16.E5M2.UNPACK_B R113, R155.H1 ;  /* 0x0000009bff71723e */ /* 0x000fe200030004ff */
[C---:B------:R-:W-:Y:S01]  /*5e80*/  FMUL R37, R78.reuse, R41 ;  /* 0x000000294e257220 */ /* 0x040fe20000400000 */
[----:B------:R-:W-:Y:S02]  /*5e90*/  HADD2.F32 R112, -RZ, R111.H1_H1 ;  /* 0x3000006fff707230 */ /* 0x000fe40000004100 */
        /* <DEDUP_REMOVED lines=26> */
[C---:B------:R-:W-:Y:S01]  /*6040*/  FFMA R3, R81.reuse, R84, R3 ;  /* 0x0000005451037223 */ /* 0x040fe20000000003 */
[C---:B------:R-:W-:Y:S01]  /*6050*/  FFMA R7, R81.reuse, R86, R7 ;  /* 0x0000005651077223 */ /* 0x040fe20000000007 */
[----:B------:R-:W-:Y:S01]  /*6060*/  F2FP.F16.E5M2.UNPACK_B R131, R160 ;  /* 0x000000a0ff83723e */ /* 0x000fe200020004ff */
[C---:B------:R-:W-:Y:S01]  /*6070*/  FFMA R4, R81.reuse, R85, R4 ;  /* 0x0000005551047223 */ /* 0x040fe20000000004 */
[C---:B------:R-:W-:Y:S01]  /*6080*/  FFMA R5, R81.reuse, R88, R5 ;  /* 0x0000005851057223 */ /* 0x040fe20000000005 */
[----:B------:R-:W-:Y:S01]  /*6090*/  F2FP.F16.E5M2.UNPACK_B R133, R160.H1 ;  /* 0x000000a0ff85723e */ /* 0x000fe200030004ff */
[----:B------:R-:W-:Y:S01]  /*60a0*/  FFMA R6, R81, R87, R6 ;  /* 0x0000005751067223 */ /* 0x000fe20000000006 */
[----:B------:R-:W-:Y:S01]  /*60b0*/  F2FP.SATFINITE.E5M2.F32.PACK_AB_MERGE_C R195, R7, R3, RZ ;  /* 0x0000000307c3723e */ /* 0x000fe200048060ff */
[----:B------:R-:W-:Y:S02]  /*60c0*/  HADD2.F32 R128, -RZ, R127.H1_H1 ;  /* 0x3000007fff807230 */ /* 0x000fe40000004100 */
[----:B------:R-:W-:Y:S01]  /*60d0*/  FMUL R11, R78, R11 ;  /* 0x0000000b4e0b7220 */ /* 0x000fe20000400000 */
[----:B------:R-:W-:Y:S01]  /*60e0*/  HADD2.F32 R132, -RZ, R131.H1_H1 ;  /* 0x30000083ff847230 */ /* 0x000fe20000004100 */
[----:B------:R-:W-:Y:S01]  /*60f0*/  F2FP.SATFINITE.E5M2.F32.PACK_AB_MERGE_C R200, R2, R0, R195 ;  /* 0x0000000002c8723e */ /* 0x000fe200048060c3 */
[----:B------:R-:W-:Y:S01]  /*6100*/  FMUL R10, R78, R14 ;  /* 0x0000000e4e0a7220 */ /* 0x000fe20000400000 */
[----:B------:R-:W-:Y:S01]  /*6110*/  IADD3 R195, PT, PT, R186, R207, RZ ;  /* 0x000000cfbac37210 */ /* 0x000fe20007ffe0ff */
[C---:B------:R-:W-:Y:S01]  /*6120*/  FFMA R11, R81.reuse, R90, R11 ;  /* 0x0000005a510b7223 */ /* 0x040fe2000000000b */
[C---:B------:R-:W-:Y:S01]  /*6130*/  FFMA R8, R81.reuse, R89, R8 ;  /* 0x0000005951087223 */ /* 0x040fe20000000008 */
[C---:B------:R-:W-:Y:S01]  /*6140*/  FFMA R9, R81.reuse, R92, R9 ;  /* 0x0000005c51097223 */ /* 0x040fe20000000009 */
[--C-:B------:R-:W-:Y:S02]  /*6150*/  HADD2.F32 R95, -RZ, R97.reuse.H0_H0 ;  /* 0x20000061ff5f7230 */ /* 0x100fe40000004100 */
[----:B------:R-:W-:Y:S01]  /*6160*/  FFMA R10, R81, R91, R10 ;  /* 0x0000005b510a7223 */ /* 0x000fe2000000000a */
[----:B------:R-:W-:Y:S01]  /*6170*/  F2FP.SATFINITE.E5M2.F32.PACK_AB_MERGE_C R201, R11, R6, RZ ;  /* 0x000000060bc9723e */ /* 0x000fe200048060ff */
[C---:B------:R-:W-:Y:S01]  /*6180*/  FMUL R15, R78.reuse, R15 ;  /* 0x0000000f4e0f7220 */ /* 0x040fe20000400000 */
[----:B------:R-:W-:Y:S02]  /*6190*/  HADD2.F32 R98, -RZ, R97.H1_H1 ;  /* 0x30000061ff627230 */ /* 0x000fe40000004100 */
[C---:B------:R-:W-:Y:S01]  /*61a0*/  FMUL R14, R78.reuse, R18 ;  /* 0x000000124e0e7220 */ /* 0x040fe20000400000 */
[----:B------:R-:W-:Y:S01]  /*61b0*/  F2FP.SATFINITE.E5M2.F32.PACK_AB_MERGE_C R201, R5, R4, R201 ;  /* 0x0000000405c9723e */ /* 0x000fe200048060c9 */
[----:B------:R-:W-:Y:S02]  /*61c0*/  HADD2.F32 R97, -RZ, R99.H0_H0 ;  /* 0x20000063ff617230 */ /* 0x000fe40000004100 */
[C---:B------:R-:W-:Y:S01]  /*61d0*/  FFMA R15, R81.reuse, R94, R15 ;  /* 0x0000005e510f7223 */ /* 0x040fe2000000000f */
[C---:B------:R-:W-:Y:S01]  /*61e0*/  FFMA R12, R81.reuse, R93, R12 ;  /* 0x0000005d510c7223 */ /* 0x040fe2000000000c */
[----:B------:R-:W-:Y:S01]  /*61f0*/  FFMA R13, R81, R96, R13 ;  /* 0x00000060510d7223 */ /* 0x000fe2000000000d */
[----:B------:R-:W-:Y:S01]  /*6200*/  F2FP.F16.E5M2.UNPACK_B R135, R161 ;  /* 0x000000a1ff87723e */ /* 0x000fe200020004ff */
[--C-:B------:R-:W-:Y:S01]  /*6210*/  HADD2.F32 R99, -RZ, R101.reuse.H0_H0 ;  /* 0x20000065ff637230 */ /* 0x100fe20000004100 */
[----:B------:R-:W-:Y:S01]  /*6220*/  F2FP.SATFINITE.E5M2.F32.PACK_AB_MERGE_C R202, R15, R10, RZ ;  /* 0x0000000a0fca723e */ /* 0x000fe200048060ff */
[----:B------:R-:W-:Y:S01]  /*6230*/  FFMA R14, R81, R95, R14 ;  /* 0x0000005f510e7223 */ /* 0x000fe2000000000e */
[C---:B------:R-:W-:Y:S01]  /*6240*/  FMUL R19, R78.reuse, R19 ;  /* 0x000000134e137220 */ /* 0x040fe20000400000 */
[----:B------:R-:W-:Y:S01]  /*6250*/  HADD2.F32 R102, -RZ, R101.H1_H1 ;  /* 0x30000065ff667230 */ /* 0x000fe20000004100 */
[----:B------:R-:W-:Y:S01]  /*6260*/  F2FP.SATFINITE.E5M2.F32.PACK_AB_MERGE_C R202, R9, R8, R202 ;  /* 0x0000000809ca723e */ /* 0x000fe200048060ca */
[----:B------:R-:W-:Y:S02]  /*6270*/  HADD2.F32 R101, -RZ, R103.H0_H0 ;  /* 0x20000067ff657230 */ /* 0x000fe40000004100 */
[C---:B------:R-:W-:Y:S01]  /*6280*/  FFMA R19, R81.reuse, R98, R19 ;  /* 0x0000006251137223 */ /* 0x040fe20000000013 */
[C---:B------:R-:W-:Y:S01]  /*6290*/  FFMA R16, R81.reuse, R97, R16 ;  /* 0x0000006151107223 */ /* 0x040fe20000000010 */
[----:B------:R-:W-:Y:S01]  /*62a0*/  FFMA R17, R81, R100, R17 ;  /* 0x0000006451117223 */ /* 0x000fe20000000011 */
[----:B------:R-:W-:Y:S02]  /*62b0*/  HADD2.F32 R136, -RZ, R135.H1_H1 ;  /* 0x30000087ff887230 */ /* 0x000fe40000004100 */
[C---:B------:R-:W-:Y:S01]  /*62c0*/  FMUL R18, R78.reuse, R22 ;  /* 0x000000164e127220 */ /* 0x040fe20000400000 */
[----:B------:R-:W-:Y:S01]  /*62d0*/  F2FP.F16.E5M2.UNPACK_B R137, R161.H1 ;  /* 0x000000a1ff89723e */ /* 0x000fe200030004ff */
[C---:B------:R-:W-:Y:S01]  /*62e0*/  FMUL R23, R78.reuse, R23 ;  /* 0x000000174e177220 */ /* 0x040fe20000400000 */
[--C-:B------:R-:W-:Y:S01]  /*62f0*/  HADD2.F32 R103, -RZ, R105.reuse.H0_H0 ;  /* 0x20000069ff677230 */ /* 0x100fe20000004100 */
[----:B------:R-:W-:Y:S01]  /*6300*/  F2FP.SATFINITE.E5M2.F32.PACK_AB_MERGE_C R203, R19, R14, RZ ;  /* 0x0000000e13cb723e */ /* 0x000fe200048060ff */
[C---:B------:R-:W-:Y:S01]  /*6310*/  FFMA R18, R81.reuse, R99, R18 ;  /* 0x0000006351127223 */ /* 0x040fe20000000012 */
[C---:B------:R-:W-:Y:S01]  /*6320*/  FFMA R23, R81.reuse, R102, R23 ;  /* 0x0000006651177223 */ /* 0x040fe20000000017 */
[----:B------:R-:W-:Y:S01]  /*6330*/  FFMA R20, R81, R101, R20 ;  /* 0x0000006551147223 */ /* 0x000fe20000000014 */
[----:B------:R-:W-:Y:S01]  /*6340*/  F2FP.F16.E5M2.UNPACK_B R139, R162 ;  /* 0x000000a2ff8b723e */ /* 0x000fe200020004ff */
[----:B------:R-:W-:Y:S01]  /*6350*/  HADD2.F32 R106, -RZ, R105.H1_H1 ;  /* 0x30000069ff6a7230 */ /* 0x000fe20000004100 */
[----:B------:R-:W-:Y:S01]  /*6360*/  F2FP.SATFINITE.E5M2.F32.PACK_AB_MERGE_C R203, R13, R12, R203 ;  /* 0x0000000c0dcb723e */ /* 0x000fe200048060cb */
[----:B------:R-:W-:Y:S01]  /*6370*/  FFMA R21, R81, R104, R21 ;  /* 0x0000006851157223 */ /* 0x000fe20000000015 */
[----:B------:R-:W-:Y:S01]  /*6380*/  F2FP.SATFINITE.E5M2.F32.PACK_AB_MERGE_C R208, R23, R18, RZ ;  /* 0x0000001217d0723e */ /* 0x000fe200048060ff */
[----:B------:R-:W-:Y:S02]  /*6390*/  HADD2.F32 R105, -RZ, R107.H0_H0 ;  /* 0x2000006bff697230 */ /* 0x000fe40000004100 */
[C---:B------:R-:W-:Y:S01]  /*63a0*/  FMUL R22, R78.reuse, R26 ;  /* 0x0000001a4e167220 */ /* 0x040fe20000400000 */
[----:B------:R1:W-:Y:S01]  /*63b0*/  STS.128 [R172+UR49+0x8200], R200 ;  /* 0x008200c8ac007988 */ /* 0x0003e20008000c31 */
[----:B------:R-:W-:Y:S01]  /*63c0*/  F2FP.SATFINITE.E5M2.F32.PACK_AB_MERGE_C R208, R17, R16, R208 ;  /* 0x0000001011d0723e */ /* 0x000fe200048060d0 */
[----:B------:R-:W-:Y:S02]  /*63d0*/  HADD2.F32 R140, -RZ, R139.H1_H1 ;  /* 0x3000008bff8c7230 */ /* 0x000fe40000004100 */
[C---:B------:R-:W-:Y:S01]  /*63e0*/  FFMA R22, R81.reuse, R103, R22 ;  /* 0x0000006751167223 */ /* 0x040fe20000000016 */
[C---:B------:R-:W-:Y:S01]  /*63f0*/  FMUL R27, R78.reuse, R27 ;  /* 0x0000001b4e1b7220 */ /* 0x040fe20000400000 */
[--C-:B------:R-:W-:Y:S02]  /*6400*/  HADD2.F32 R107, -RZ, R109.reuse.H0_H0 ;  /* 0x2000006dff6b7230 */ /* 0x100fe40000004100 */
[C---:B------:R-:W-:Y:S01]  /*6410*/  FMUL R26, R78.reuse, R30 ;  /* 0x0000001e4e1a7220 */ /* 0x040fe20000400000 */
[----:B------:R-:W-:Y:S02]  /*6420*/  HADD2.F32 R110, -RZ, R109.H1_H1 ;  /* 0x3000006dff6e7230 */ /* 0x000fe40000004100 */
[C---:B------:R-:W-:Y:S01]  /*6430*/  FFMA R27, R81.reuse, R106, R27 ;  /* 0x0000006a511b7223 */ /* 0x040fe2000000001b */
[C---:B------:R-:W-:Y:S01]  /*6440*/  FFMA R24, R81.reuse, R105, R24 ;  /* 0x0000006951187223 */ /* 0x040fe20000000018 */
[----:B------:R-:W-:Y:S01]  /*6450*/  FFMA R25, R81, R108, R25 ;  /* 0x0000006c51197223 */ /* 0x000fe20000000019 */
[----:B------:R-:W-:Y:S01]  /*6460*/  F2FP.F16.E5M2.UNPACK_B R141, R162.H1 ;  /* 0x000000a2ff8d723e */ /* 0x000fe200030004ff */
[----:B------:R-:W-:Y:S01]  /*6470*/  HADD2.F32 R109, -RZ, R111.H0_H0 ;  /* 0x2000006fff6d7230 */ /* 0x000fe20000004100 */
[----:B------:R-:W-:Y:S01]  /*6480*/  F2FP.SATFINITE.E5M2.F32.PACK_AB_MERGE_C R209, R27, R22, RZ ;  /* 0x000000161bd1723e */ /* 0x000fe200048060ff */
[----:B------:R-:W-:Y:S01]  /*6490*/  FFMA R26, R81, R107, R26 ;  /* 0x0000006b511a7223 */ /* 0x000fe2000000001a */
[C---:B------:R-:W-:Y:S01]  /*64a0*/  FMUL R31, R78.reuse, R31 ;  /* 0x0000001f4e1f7220 */ /* 0x040fe20000400000 */
[--C-:B------:R-:W-:Y:S01]  /*64b0*/  HADD2.F32 R111, -RZ, R113.reuse.H0_H0 ;  /* 0x20000071ff6f7230 */ /* 0x100fe20000004100 */
[----:B------:R-:W-:Y:S01]  /*64c0*/  F2FP.SATFINITE.E5M2.F32.PACK_AB_MERGE_C R209, R21, R20, R209 ;  /* 0x0000001415d1723e */ /* 0x000fe200048060d1 */
[----:B------:R-:W-:Y:S02]  /*64d0*/  HADD2.F32 R114, -RZ, R113.H1_H1 ;  /* 0x30000071ff727230 */ /* 0x000fe40000004100 */
[C---:B------:R-:W-:Y:S01]  /*64e0*/  FFMA R31, R81.reuse, R110, R31 ;  /* 0x0000006e511f7223 */ /* 0x040fe2000000001f */
[C---:B------:R-:W-:Y:S01]  /*64f0*/  FFMA R28, R81.reuse, R109, R28 ;  /* 0x0000006d511c7223 */ /* 0x040fe2000000001c */
[----:B------:R-:W-:Y:S01]  /*6500*/  FFMA R29, R81, R112, R29 ;  /* 0x00000070511d7223 */ /* 0x000fe2000000001d */
[----:B------:R-:W-:Y:S02]  /*6510*/  HADD2.F32 R113, -RZ, R115.H0_H0 ;  /* 0x20000073ff717230 */ /* 0x000fe40000004100 */
[C---:B------:R-:W-:Y:S01]  /*6520*/  FMUL R30, R78.reuse, R34 ;  /* 0x000000224e1e7220 */ /* 0x040fe20000400000 */
[----:B------:R-:W-:Y:S01]  /*6530*/  F2FP.F16.E5M2.UNPACK_B R143, R163 ;  /* 0x000000a3ff8f723e */ /* 0x000fe200020004ff */
[C---:B------:R-:W-:Y:S01]  /*6540*/  FMUL R35, R78.reuse, R35 ;  /* 0x000000234e237220 */ /* 0x040fe20000400000 */
[----:B------:R-:W-:Y:S01]  /*6550*/  HADD2.F32 R115, -RZ, R117.H0_H0 ;  /* 0x20000075ff737230 */ /* 0x000fe20000004100 */
[----:B------:R-:W-:Y:S01]  /*6560*/  F2FP.SATFINITE.E5M2.F32.PACK_AB_MERGE_C R210, R31, R26, RZ ;  /* 0x0000001a1fd2723e */ /* 0x000fe200048060ff */
[C---:B------:R-:W-:Y:S01]  /*6570*/  FFMA R30, R81.reuse, R111, R30 ;  /* 0x0000006f511e7223 */ /* 0x040fe2000000001e */
[C---:B------:R-:W-:Y:S01]  /*6580*/  FFMA R35, R81.reuse, R114, R35 ;  /* 0x0000007251237223 */ /* 0x040fe20000000023 */
[C---:B------:R-:W-:Y:S01]  /*6590*/  FFMA R32, R81.reuse, R113, R32 ;  /* 0x0000007151207223 */ /* 0x040fe20000000020 */
[----:B------:R-:W-:Y:S01]  /*65a0*/  F2FP.F16.E5M2.UNPACK_B R145, R163.H1 ;  /* 0x000000a3ff91723e */ /* 0x000fe200030004ff */
[----:B------:R-:W-:Y:S01]  /*65b0*/  FFMA R33, R81, R116, R33 ;  /* 0x0000007451217223 */ /* 0x000fe20000000021 */
[----:B------:R-:W-:Y:S01]  /*65c0*/  F2FP.SATFINITE.E5M2.F32.PACK_AB_MERGE_C R210, R25, R24, R210 ;  /* 0x0000001819d2723e */ /* 0x000fe200048060d2 */
[----:B------:R-:W-:Y:S01]  /*65d0*/  HADD2.F32 R144, -RZ, R143.H1_H1 ;  /* 0x3000008fff907230 */ /* 0x000fe20000004100 */
[----:B------:R-:W-:Y:S01]  /*65e0*/  F2FP.SATFINITE.E5M2.F32.PACK_AB_MERGE_C R211, R35, R30, RZ ;  /* 0x0000001e23d3723e */ /* 0x000fe200048060ff */
[----:B------:R-:W-:Y:S02]  /*65f0*/  HADD2.F32 R118, -RZ, R117.H1_H1 ;  /* 0x30000075ff767230 */ /* 0x000fe40000004100 */
[C---:B------:R-:W-:Y:S01]  /*6600*/  FMUL R34, R78.reuse, R38 ;  /* 0x000000264e227220 */ /* 0x040fe20000400000 */
[----:B------:R-:W-:Y:S01]  /*6610*/  HADD2.F32 R117, -RZ, R119.H0_H0 ;  /* 0x20000077ff757230 */ /* 0x000fe20000004100 */
[----:B------:R-:W-:Y:S01]  /*6620*/  F2FP.SATFINITE.E5M2.F32.PACK_AB_MERGE_C R211, R29, R28, R211 ;  /* 0x0000001c1dd3723e */ /* 0x000fe200048060d3 */
[C---:B------:R-:W-:Y:S01]  /*6630*/  FMUL R39, R78.reuse, R39 ;  /* 0x000000274e277220 */ /* 0x040fe20000400000 */
[--C-:B------:R-:W-:Y:S02]  /*6640*/  HADD2.F32 R119, -RZ, R121.reuse.H0_H0 ;  /* 0x20000079ff777230 */ /* 0x100fe40000004100 */
[C---:B------:R-:W-:Y:S01]  /*6650*/  FFMA R34, R81.reuse, R115, R34 ;  /* 0x0000007351227223 */ /* 0x040fe20000000022 */
[----:B------:R-:W-:Y:S01]  /*6660*/  HADD2.F32 R122, -RZ, R121.H1_H1 ;  /* 0x30000079ff7a7230 */ /* 0x000fe20000004100 */
[----:B------:R1:W-:Y:S01]  /*6670*/  STS.128 [R192+0x8010], R208 ;  /* 0x008010d0c0007388 */ /* 0x0003e20000000c00 */
[----:B------:R-:W-:Y:S02]  /*6680*/  HADD2.F32 R121, -RZ, R123.H0_H0 ;  /* 0x2000007bff797230 */ /* 0x000fe40000004100 */
[C---:B------:R-:W-:Y:S01]  /*6690*/  FFMA R39, R81.reuse, R118, R39 ;  /* 0x0000007651277223 */ /* 0x040fe20000000027 */
[C---:B------:R-:W-:Y:S01]  /*66a0*/  FFMA R36, R81.reuse, R117, R36 ;  /* 0x0000007551247223 */ /* 0x040fe20000000024 */
[----:B------:R-:W-:Y:S01]  /*66b0*/  FFMA R37, R81, R120, R37 ;  /* 0x0000007851257223 */ /* 0x000fe20000000025 */
[C---:B------:R-:W-:Y:S01]  /*66c0*/  FMUL R38, R78.reuse, R42 ;  /* 0x0000002a4e267220 */ /* 0x040fe20000400000 */
[----:B------:R-:W-:Y:S01]  /*66d0*/  ISETP.NE.AND P0, PT, R189, RZ, PT ;  /* 0x000000ffbd00720c */ /* 0x000fe20003f05270 */
[C---:B------:R-:W-:Y:S01]  /*66e0*/  FMUL R43, R78.reuse, R43 ;  /* 0x0000002b4e2b7220 */ /* 0x040fe20000400000 */
[--C-:B------:R-:W-:Y:S01]  /*66f0*/  HADD2.F32 R123, -RZ, R125.reuse.H0_H0 ;  /* 0x2000007dff7b7230 */ /* 0x100fe20000004100 */
[----:B------:R-:W-:Y:S01]  /*6700*/  F2FP.SATFINITE.E5M2.F32.PACK_AB_MERGE_C R212, R39, R34, RZ ;  /* 0x0000002227d4723e */ /* 0x000fe200048060ff */
[C---:B------:R-:W-:Y:S01]  /*6710*/  FFMA R38, R81.reuse, R119, R38 ;  /* 0x0000007751267223 */ /* 0x040fe20000000026 */
[C---:B------:R-:W-:Y:S01]  /*6720*/  FFMA R43, R81.reuse, R122, R43 ;  /* 0x0000007a512b7223 */ /* 0x040fe2000000002b */
[----:B------:R-:W-:Y:S01]  /*6730*/  FFMA R40, R81, R121, R40 ;  /* 0x0000007951287223 */ /* 0x000fe20000000028 */
[----:B------:R-:W-:Y:S01]  /*6740*/  F2FP.SATFINITE.E5M2.F32.PACK_AB_MERGE_C R212, R33, R32, R212 ;  /* 0x0000002021d4723e */ /* 0x000fe200048060d4 */
[----:B------:R-:W-:Y:S01]  /*6750*/  FFMA R41, R81, R124, R41 ;  /* 0x0000007c51297223 */ /* 0x000fe20000000029 */
[----:B------:R-:W-:Y:S01]  /*6760*/  HADD2.F32 R126, -RZ, R125.H1_H1 ;  /* 0x3000007dff7e7230 */ /* 0x000fe20000004100 */
[----:B------:R-:W-:Y:S01]  /*6770*/  F2FP.SATFINITE.E5M2.F32.PACK_AB_MERGE_C R213, R43, R38, RZ ;  /* 0x000000262bd5723e */ /* 0x000fe200048060ff */
[----:B------:R-:W-:Y:S02]  /*6780*/  HADD2.F32 R125, -RZ, R127.H0_H0 ;  /* 0x2000007fff7d7230 */ /* 0x000fe40000004100 */
[C---:B------:R-:W-:Y:S01]  /*6790*/  FMUL R42, R78.reuse, R46 ;  /* 0x0000002e4e2a7220 */ /* 0x040fe20000400000 */
[----:B------:R-:W-:Y:S01]  /*67a0*/  FMUL R47, R78, R47 ;  /* 0x0000002f4e2f7220 */ /* 0x000fe20000400000 */
[--C-:B------:R-:W-:Y:S01]  /*67b0*/  HADD2.F32 R127, -RZ, R129.reuse.H0_H0 ;  /* 0x20000081ff7f7230 */ /* 0x100fe20000004100 */
[----:B------:R-:W-:Y:S01]  /*67c0*/  F2FP.SATFINITE.E5M2.F32.PACK_AB_MERGE_C R213, R37, R36, R213 ;  /* 0x0000002425d5723e */ /* 0x000fe200048060d5 */
[C---:B------:R-:W-:Y:S01]  /*67d0*/  FFMA R42, R81.reuse, R123, R42 ;  /* 0x0000007b512a7223 */ /* 0x040fe2000000002a */
[C---:B------:R-:W-:Y:S01]  /*67e0*/  FFMA R47, R81.reuse, R126, R47 ;  /* 0x0000007e512f7223 */ /* 0x040fe2000000002f */
[C---:B------:R-:W-:Y:S01]  /*67f0*/  FFMA R44, R81.reuse, R125, R44 ;  /* 0x0000007d512c7223 */ /* 0x040fe2000000002c */
[----:B------:R-:W-:Y:S01]  /*6800*/  ISETP.NE.AND P6, PT, R198, RZ, PT ;  /* 0x000000ffc600720c */ /* 0x000fe20003fc5270 */
[----:B------:R-:W-:Y:S01]  /*6810*/  FFMA R45, R81, R128, R45 ;  /* 0x00000080512d7223 */ /* 0x000fe2000000002d */
[----:B------:R-:W-:Y:S01]  /*6820*/  HADD2.F32 R130, -RZ, R129.H1_H1 ;  /* 0x30000081ff827230 */ /* 0x000fe20000004100 */
[----:B------:R-:W-:Y:S01]  /*6830*/  F2FP.SATFINITE.E5M2.F32.PACK_AB_MERGE_C R214, R47, R42, RZ ;  /* 0x0000002a2fd6723e */ /* 0x000fe200048060ff */
[----:B------:R-:W-:Y:S02]  /*6840*/  HADD2.F32 R129, -RZ, R131.H0_H0 ;  /* 0x20000083ff817230 */ /* 0x000fe40000004100 */
[C---:B------:R-:W-:Y:S01]  /*6850*/  FMUL R46, R78.reuse, R50 ;  /* 0x000000324e2e7220 */ /* 0x040fe20000400000 */
[C---:B------:R-:W-:Y:S01]  /*6860*/  FMUL R51, R78.reuse, R51 ;  /* 0x000000334e337220 */ /* 0x040fe20000400000 */
[--C-:B------:R-:W-:Y:S02]  /*6870*/  HADD2.F32 R131, -RZ, R133.reuse.H0_H0 ;  /* 0x20000085ff837230 */ /* 0x100fe40000004100 */
[C---:B------:R-:W-:Y:S01]  /*6880*/  FMUL R50, R78.reuse, R54 ;  /* 0x000000364e327220 */ /* 0x040fe20000400000 */
[C---:B------:R-:W-:Y:S01]  /*6890*/  FFMA R46, R81.reuse, R127, R46 ;  /* 0x0000007f512e7223 */ /* 0x040fe2000000002e */
[----:B------:R-:W-:Y:S02]  /*68a0*/  HADD2.F32 R134, -RZ, R133.H1_H1 ;  /* 0x30000085ff867230 */ /* 0x000fe40000004100 */
[C---:B------:R-:W-:Y:S01]  /*68b0*/  FFMA R51, R81.reuse, R130, R51 ;  /* 0x0000008251337223 */ /* 0x040fe20000000033 */
[----:B------:R-:W-:Y:S02]  /*68c0*/  HADD2.F32 R133, -RZ, R135.H0_H0 ;  /* 0x20000087ff857230 */ /* 0x000fe40000004100 */
[C---:B------:R-:W-:Y:S01]  /*68d0*/  FMUL R55, R78.reuse, R55 ;  /* 0x000000374e377220 */ /* 0x040fe20000400000 */
[C---:B------:R-:W-:Y:S01]  /*68e0*/  FFMA R48, R81.reuse, R129, R48 ;  /* 0x0000008151307223 */ /* 0x040fe20000000030 */
[C---:B------:R-:W-:Y:S01]  /*68f0*/  FFMA R49, R81.reuse, R132, R49 ;  /* 0x0000008451317223 */ /* 0x040fe20000000031 */
[--C-:B------:R-:W-:Y:S02]  /*6900*/  HADD2.F32 R135, -RZ, R137.reuse.H0_H0 ;  /* 0x20000089ff877230 */ /* 0x100fe40000004100 */
[C---:B------:R-:W-:Y:S01]  /*6910*/  FFMA R50, R81.reuse, R131, R50 ;  /* 0x0000008351327223 */ /* 0x040fe20000000032 */
[----:B------:R-:W-:Y:S02]  /*6920*/  HADD2.F32 R138, -RZ, R137.H1_H1 ;  /* 0x30000089ff8a7230 */ /* 0x000fe40000004100 */
[C---:B------:R-:W-:Y:S01]  /*6930*/  FMUL R54, R78.reuse, R58 ;  /* 0x0000003a4e367220 */ /* 0x040fe20000400000 */
[----:B------:R-:W-:Y:S02]  /*6940*/  HADD2.F32 R137, -RZ, R139.H0_H0 ;  /* 0x2000008bff897230 */ /* 0x000fe40000004100 */
[C---:B------:R-:W-:Y:S01]  /*6950*/  FFMA R55, R81.reuse, R134, R55 ;  /* 0x0000008651377223 */ /* 0x040fe20000000037 */
        /* <DEDUP_REMOVED lines=16> */
[----:B------:R-:W-:Y:S01]  /*6a60*/  FFMA R63, R81, R142, R63 ;  /* 0x0000008e513f7223 */ /* 0x000fe2000000003f */
[----:B------:R-:W-:Y:S01]  /*6a70*/  FMUL R67, R78, R67 ;  /* 0x000000434e437220 */ /* 0x000fe20000400000 */
[----:B------:R-:W-:Y:S01]  /*6a80*/  F2FP.SATFINITE.E5M2.F32.PACK_AB_MERGE_C R215, R51, R46, RZ ;  /* 0x0000002e33d7723e */ /* 0x000fe200048060ff */
[C---:B------:R-:W-:Y:S01]  /*6a90*/  FFMA R60, R81.reuse, R141, R60 ;  /* 0x0000008d513c7223 */ /* 0x040fe2000000003c */
[C---:B------:R-:W-:Y:S01]  /*6aa0*/  FFMA R61, R81.reuse, R144, R61 ;  /* 0x00000090513d7223 */ /* 0x040fe2000000003d */
[C---:B------:R-:W-:Y:S01]  /*6ab0*/  FFMA R62, R81.reuse, R143, R62 ;  /* 0x0000008f513e7223 */ /* 0x040fe2000000003e */
[----:B------:R-:W-:Y:S01]  /*6ac0*/  FFMA R67, R81, R146, R67 ;  /* 0x0000009251437223 */ /* 0x000fe20000000043 */
[----:B------:R-:W-:Y:S02]  /*6ad0*/  F2FP.SATFINITE.E5M2.F32.PACK_AB_MERGE_C R214, R41, R40, R214 ;  /* 0x0000002829d6723e */ /* 0x000fe400048060d6 */
[----:B------:R-:W-:Y:S02]  /*6ae0*/  F2FP.SATFINITE.E5M2.F32.PACK_AB_MERGE_C R215, R45, R44, R215 ;  /* 0x0000002c2dd7723e */ /* 0x000fe400048060d7 */
[----:B------:R-:W-:Y:S02]  /*6af0*/  F2FP.SATFINITE.E5M2.F32.PACK_AB_MERGE_C R216, R55, R50, RZ ;  /* 0x0000003237d8723e */ /* 0x000fe400048060ff */
[----:B------:R-:W-:Y:S01]  /*6b00*/  F2FP.SATFINITE.E5M2.F32.PACK_AB_MERGE_C R217, R59, R54, RZ ;  /* 0x000000363bd9723e */ /* 0x000fe200048060ff */
[----:B------:R1:W-:Y:S01]  /*6b10*/  STS.128 [R195+0x8020], R212 ;  /* 0x008020d4c3007388 */ /* 0x0003e20000000c00 */
[----:B------:R-:W-:Y:S02]  /*6b20*/  F2FP.SATFINITE.E5M2.F32.PACK_AB_MERGE_C R218, R63, R58, RZ ;  /* 0x0000003a3fda723e */ /* 0x000fe400048060ff */
[----:B------:R-:W-:Y:S02]  /*6b30*/  F2FP.SATFINITE.E5M2.F32.PACK_AB_MERGE_C R219, R67, R62, RZ ;  /* 0x0000003e43db723e */ /* 0x000fe400048060ff */
[----:B------:R-:W-:Y:S02]  /*6b40*/  F2FP.SATFINITE.E5M2.F32.PACK_AB_MERGE_C R216, R49, R48, R216 ;  /* 0x0000003031d8723e */ /* 0x000fe400048060d8 */
[----:B------:R-:W-:Y:S02]  /*6b50*/  F2FP.SATFINITE.E5M2.F32.PACK_AB_MERGE_C R217, R53, R52, R217 ;  /* 0x0000003435d9723e */ /* 0x000fe400048060d9 */
[----:B------:R-:W-:Y:S02]  /*6b60*/  F2FP.SATFINITE.E5M2.F32.PACK_AB_MERGE_C R218, R57, R56, R218 ;  /* 0x0000003839da723e */ /* 0x000fe400048060da */
[----:B------:R-:W-:Y:S02]  /*6b70*/  F2FP.SATFINITE.E5M2.F32.PACK_AB_MERGE_C R219, R61, R60, R219 ;  /* 0x0000003c3ddb723e */ /* 0x000fe400048060db */
[----:B------:R-:W-:Y:S02]  /*6b80*/  LEA R204, R181, UR49, 0x3 ;  /* 0x00000031b5cc7c11 */ /* 0x000fe4000f8e18ff */
[----:B------:R-:W-:Y:S01]  /*6b90*/  @P6 SHF.L.U32 R221, R180, 0x1f, RZ ;  /* 0x0000001fb4dd6819 */ /* 0x000fe200000006ff */
[----:B------:R1:W-:Y:S01]  /*6ba0*/  STS.128 [R194+0x8010], R216 ;  /* 0x008010d8c2007388 */ /* 0x0003e20000000c00 */
[----:B------:R-:W-:Y:S01]  /*6bb0*/  @!PT LDS RZ, [RZ] ;  /* 0x00000000fffff984 */ /* 0x000fe20000000800 */
[----:B------:R-:W-:Y:S01]  /*6bc0*/  @!PT LDS RZ, [RZ] ;  /* 0x00000000fffff984 */ /* 0x000fe20000000800 */
[----:B------:R-:W-:Y:S01]  /*6bd0*/  @!PT LDS RZ, [RZ] ;  /* 0x00000000fffff984 */ /* 0x000fe20000000800 */
[----:B------:R-:W-:Y:S01]  /*6be0*/  @!PT LDS RZ, [RZ] ;  /* 0x00000000fffff984 */ /* 0x000fe20000000800 */
[----:B------:R2:W-:Y:S07]  /*6bf0*/  MEMBAR.ALL.CTA ;  /* 0x0000000000007992 */ /* 0x0005ee0000008000 */
[----:B--2---:R-:W2:Y:S02]  /*6c00*/  FENCE.VIEW.ASYNC.S ;  /* 0x00000000000073c6 */ /* 0x004ea40000000000 */
[----:B--2---:R-:W-:Y:S06]  /*6c10*/  BAR.SYNC.DEFER_BLOCKING 0x1, 0x80 ;  /* 0x0042000000007b1d */ /* 0x004fec0000010000 */
[----:B------:R-:W-:Y:S05]  /*6c20*/  @P0 BRA `(.L_x_97) ;  /* 0x0000000000280947 */ /* 0x000fea0003800000 */
[----:B------:R-:W-:Y:S02]  /*6c30*/  UIADD3 UR4, UPT, UPT, UR49, 0x8200, URZ ;  /* 0x0000820031047890 */ /* 0x000fe4000fffe0ff */
[----:B------:R-:W-:Y:S01]  /*6c40*/  UIADD3 UR6, UP0, UPT, UR52, 0x680, URZ ;  /* 0x0000068034067890 */ /* 0x000fe2000ff1e0ff */
[----:B------:R-:W-:Y:S03]  /*6c50*/  UMOV UR43, UR36 ;  /* 0x00000024002b7c82 */ /* 0x000fe60008000000 */
[----:B------:R-:W-:Y:S01]  /*6c60*/  MOV R188, UR4 ;  /* 0x0000000400bc7c02 */ /* 0x000fe20008000f00 */
[----:B------:R-:W-:Y:S03]  /*6c70*/  UIADD3.X UR7, UPT, UPT, URZ, UR53, URZ, UP0, !UPT ;  /* 0x00000035ff077290 */ /* 0x000fe600087fe4ff */
[----:B------:R-:W-:Y:S11]  /*6c80*/  R2UR UR40, R188 ;  /* 0x00000000bc2872ca */ /* 0x000ff600000e0000 */
[----:B------:R-:W-:Y:S02]  /*6c90*/  @!UPT UIADD3 URZ, UPT, UPT, URZ, URZ, URZ ;  /* 0x000000fffffff290 */ /* 0x000fe4000fffe0ff */
[----:B------:R2:W-:Y:S01]  /*6ca0*/  UTMASTG.3D [UR40], [UR6] ;  /* 0x00000028060073b5 */ /* 0x0005e20008010000 */
[----:B------:R0:W-:Y:S01]  /*6cb0*/  UTMACMDFLUSH ;  /* 0x00000000000079b7 */ /* 0x0001e20000000000 */
[----:B--2---:R-:W-:Y:S04]  /*6cc0*/  DEPBAR.LE SB0, 0x1 ;  /* 0x000080400000791a */ /* 0x004fe80000000000 */
.L_x_97:
[----:B------:R-:W-:Y:S05]  /*6cd0*/  BSYNC.RECONVERGENT B0 ;  /* 0x0000000000007941 */ /* 0x000fea0003800200 */
.L_x_96:
[----:B------:R-:W-:Y:S06]  /*6ce0*/  BAR.SYNC.DEFER_BLOCKING 0x1, 0x80 ;  /* 0x0042000000007b1d */ /* 0x000fec0000010000 */
[----:B------:R-:W2:Y:S01]  /*6cf0*/  @P6 SYNCS.PHASECHK.TRANS64.TRYWAIT P0, [R204+URZ+0x30], R221 ;  /* 0x000030ddcc0065a7 */ /* 0x000ea200080011ff */
[----:B------:R-:W-:Y:S01]  /*6d00*/  BSSY B1, `(.L_x_98) ;  /* 0x0000023000017945 */ /* 0x000fe20003800000 */
[----:B--2---:R-:W-:Y:S03]  /*6d10*/  @P6 SEL R196, RZ, 0x1, !P0 ;  /* 0x00000001ffc46807 */ /* 0x004fe60004000000 */
[----:B------:R-:W-:Y:S05]  /*6d20*/  @!P6 BRA `(.L_x_99) ;  /* 0x000000000080e947 */ /* 0x000fea0003800000 */
[----:B------:R-:W-:Y:S01]  /*6d30*/  ISETP.NE.AND P1, PT, R197, RZ, PT ;  /* 0x000000ffc500720c */ /* 0x000fe20003f25270 */
[----:B------:R-:W-:Y:S01]  /*6d40*/  BSSY B0, `(.L_x_100) ;  /* 0x000000a000007945 */ /* 0x000fe20003800000 */
[----:B------:R-:W-:Y:S11]  /*6d50*/  ISETP.NE.AND P0, PT, R196, RZ, PT ;  /* 0x000000ffc400720c */ /* 0x000ff60003f05270 */
[----:B------:R-:W-:Y:S04]  /*6d60*/  @P1 IMAD R0, R181, 0x2000, R186 ;  /* 0x00002000b5001824 */ /* 0x000fe800078e02ba */
[C---:B------:R-:W-:Y:S01]  /*6d70*/  @P1 IMAD.IADD R6, R0.reuse, 0x1, R199 ;  /* 0x0000000100061824 */ /* 0x040fe200078e02c7 */
[----:B------:R-:W-:Y:S03]  /*6d80*/  @P1 IADD3 R4, PT, PT, R0, R207, RZ ;  /* 0x000000cf00041210 */ /* 0x000fe60007ffe0ff */
[----:B------:R-:W-:Y:S01]  /*6d90*/  @P1 IMAD.IADD R2, R205, 0x1, R6 ;  /* 0x00000001cd021824 */ /* 0x000fe200078e0206 */
[----:B------:R-:W-:Y:S06]  /*6da0*/  @P0 BRA `(.L_x_101) ;  /* 0x00000000000c0947 */ /* 0x000fec0003800000 */
[----:B------:R-:W-:Y:S04]  /*6db0*/  SHF.L.U32 R3, R180, 0x1f, RZ ;  /* 0x0000001fb4037819 */ /* 0x000fe800000006ff */
[----:B------:R-:W2:Y:S02]  /*6dc0*/  SYNCS.PHASECHK.TRANS64.TRYWAIT P0, [R204+URZ+0x30], R3 ;  /* 0x00003003cc0075a7 */ /* 0x000ea400080011ff */
[----:B--2---:R-:W-:Y:S05]  /*6dd0*/  @!P0 BRA `(.L_x_102) ;  /* 0x0000004800b48947 */ /* 0x004fea0003800000 */
.L_x_101:
[----:B------:R-:W-:Y:S05]  /*6de0*/  BSYNC B0 ;  /* 0x0000000000007941 */ /* 0x000fea0003800000 */
.L_x_100:
[----:B------:R-:W-:Y:S01]  /*6df0*/  ISETP.NE.AND P0, PT, R197, RZ, PT ;  /* 0x000000ffc500720c */ /* 0x000fe20003f05270 */
[----:B--2---:R-:W-:Y:S02]  /*6e00*/  VIADD R204, R204, 0x50 ;  /* 0x00000050cccc7836 */ /* 0x004fe40000000000 */
[----:B------:R-:W-:Y:S02]  /*6e10*/  IMAD.U32 R3, RZ, RZ, UR37 ;  /* 0x00000025ff037e24 */ /* 0x000fe4000f8e00ff */
[----:B------:R-:W-:Y:S03]  /*6e20*/  VIADD R181, R181, 0x1 ;  /* 0x00000001b5b57836 */ /* 0x000fe60000000000 */
[----:B------:R-:W-:Y:S05]  /*6e30*/  PRMT R3, R3, 0x654, R204 ;  /* 0x0000065403037816 */ /* 0x000fea00000000cc */
[----:B------:R2:W3:Y:S04]  /*6e40*/  @P0 LDS.128 R148, [R0] ;  /* 0x0000000000940984 */ /* 0x0004e80000000c00 */
[----:B------:R2:W4:Y:S04]  /*6e50*/  @P0 LDS.128 R156, [R4+0x20] ;  /* 0x00002000049c0984 */ /* 0x0005280000000c00 */
        /* <DEDUP_REMOVED lines=9> */
[----:B------:R-:W-:Y:S01]  /*6ef0*/  SEL R181, R181, RZ, P0 ;  /* 0x000000ffb5b57207 */ /* 0x000fe20000000000 */
[----:B-----5:R5:W-:Y:S02]  /*6f00*/  SYNCS.ARRIVE.TRANS64.RED.A1T0 RZ, [R3+URZ], RZ ;  /* 0x000000ff03ff79a7 */ /* 0x020be400081004ff */
[----:B-----5:R-:W-:Y:S04]  /*6f10*/  SEL R3, RZ, 0x1, P0 ;  /* 0x00000001ff037807 */ /* 0x020fe80000000000 */
[----:B--234-:R-:W-:Y:S02]  /*6f20*/  LOP3.LUT R180, R180, R3, RZ, 0x3c, !PT ;  /* 0x00000003b4b47212 */ /* 0x01cfe400078e3cff */
.L_x_99:
[----:B------:R-:W-:Y:S05]  /*6f30*/  BSYNC B1 ;  /* 0x0000000000017941 */ /* 0x000fea0003800000 */
.L_x_98:
[----:B------:R-:W-:Y:S01]  /*6f40*/  VIADD R0, R80, 0x40 ;  /* 0x0000004050007836 */ /* 0x000fe20000000000 */
[----:B------:R-:W-:Y:S04]  /*6f50*/  BSSY.RECONVERGENT B6, `(.L_x_103) ;  /* 0x0000015000067945 */ /* 0x000fe80003800200 */
[----:B------:R-:W-:Y:S04]  /*6f60*/  SHF.R.U32.HI R0, RZ, 0x15, R0 ;  /* 0x00000015ff007819 */ /* 0x000fe80000011600 */
[----:B------:R-:W-:Y:S11]  /*6f70*/  LOP3.LUT P0, RZ, R0, 0x3, R173, 0x48, !PT ;  /* 0x0000000300ff7812 */ /* 0x000ff600078048ad */
[----:B------:R-:W-:Y:S02]  /*6f80*/  @!UPT UIADD3 URZ, UPT, UPT, URZ, URZ, URZ ;  /* 0x000000fffffff290 */ /* 0x000fe4000fffe0ff */
[----:B------:R-:W-:Y:S05]  /*6f90*/  @!P0 BRA `(.L_x_104) ;  /* 0x0000000000408947 */ /* 0x000fea0003800000 */
[----:B------:R-:W2:Y:S01]  /*6fa0*/  LDCU.64 UR8, c[0x4][0x78] ;  /* 0x01000f00ff0877ac */ /* 0x000ea20008000a00 */
[----:B------:R-:W-:Y:S01]  /*6fb0*/  MOV R3, 0x0 ;  /* 0x0000000000037802 */ /* 0x000fe20000000f00 */
[----:B------:R-:W-:Y:S02]  /*6fc0*/  HFMA2 R12, -RZ, RZ, 0, 5.9604644775390625e-08 ;  /* 0x00000001ff0c7431 */ /* 0x000fe400000001ff */
[----:B------:R-:W-:Y:S02]  /*6fd0*/  IMAD.MOV.U32 R8, RZ, RZ, 0x192 ;  /* 0x00000192ff087424 */ /* 0x000fe400078e00ff */
[----:B------:R-:W-:Y:S01]  /*6fe0*/  IMAD.MOV.U32 R13, RZ, RZ, RZ ;  /* 0x000000ffff0d7224 */ /* 0x000fe200078e00ff */
[----:B------:R-:W3:Y:S01]  /*6ff0*/  LDCU.64 UR6, c[0x4][0x80] ;  /* 0x01001000ff0677ac */ /* 0x000ee20008000a00 */
[----:B------:R-:W4:Y:S01]  /*7000*/  LDC.64 R2, c[0x4][R3] ;  /* 0x0100000003027b82 */ /* 0x000f220000000a00 */
[----:B------:R-:W5:Y:S01]  /*7010*/  LDCU.64 UR4, c[0x4][0x18] ;  /* 0x01000300ff0477ac */ /* 0x000f620008000a00 */
[----:B--2---:R-:W-:Y:S01]  /*7020*/  MOV R5, UR9 ;  /* 0x0000000900057c02 */ /* 0x004fe20008000f00 */
[----:B------:R-:W-:Y:S01]  /*7030*/  IMAD.U32 R4, RZ, RZ, UR8 ;  /* 0x00000008ff047e24 */ /* 0x000fe2000f8e00ff */
[----:B---3--:R-:W-:Y:S01]  /*7040*/  MOV R7, UR7 ;  /* 0x0000000700077c02 */ /* 0x008fe20008000f00 */
[----:B------:R-:W-:Y:S01]  /*7050*/  IMAD.U32 R6, RZ, RZ, UR6 ;  /* 0x00000006ff067e24 */ /* 0x000fe2000f8e00ff */
[----:B-----5:R-:W-:Y:S01]  /*7060*/  MOV R11, UR5 ;  /* 0x00000005000b7c02 */ /* 0x020fe20008000f00 */
[----:B------:R-:W-:Y:S02]  /*7070*/  IMAD.U32 R10, RZ, RZ, UR4 ;  /* 0x00000004ff0a7e24 */ /* 0x000fe4000f8e00ff */
[----:B------:R-:W-:Y:S07]  /*7080*/  LEPC R20, `(.L_x_104) ;  /* 0x000000001014794e */ /* 0x000fee0000000000 */
[----:B-1--4-:R-:W-:Y:S05]  /*7090*/  CALL.ABS.NOINC R2 ;  /* 0x0000000002007343 */ /* 0x012fea0003c00000 */
.L_x_104:
[----:B------:R-:W-:Y:S05]  /*70a0*/  BSYNC.RECONVERGENT B6 ;  /* 0x0000000000067941 */ /* 0x000fea0003800200 */
.L_x_103:
[----:B------:R-:W-:Y:S01]  /*70b0*/  F2FP.F16.E5M2.UNPACK_B R4, R149 ;  /* 0x00000095ff04723e */ /* 0x000fe200020004ff */
[----:B------:R-:W-:Y:S05]  /*70c0*/  WARPSYNC.ALL ;  /* 0x0000000000007948 */ /* 0x000fea0003800000 */
[----:B------:R-:W-:Y:S01]  /*70d0*/  R2UR UR4, R80 ;  /* 0x00000000500472ca */ /* 0x000fe200000e0000 */
[--C-:B------:R-:W-:Y:S01]  /*70e0*/  HADD2.F32 R88, -RZ, R4.reuse.H0_H0 ;  /* 0x20000004ff587230 */ /* 0x100fe20000004100 */
[-C--:B------:R-:W-:Y:S01]  /*70f0*/  F2FP.F16.E5M2.UNPACK_B R0, R148.reuse ;  /* 0x00000094ff00723e */ /* 0x080fe200020004ff */
[----:B------:R-:W-:Y:S01]  /*7100*/  HADD2.F32 R83, -RZ, R4.H1_H1 ;  /* 0x30000004ff537230 */ /* 0x000fe20000004100 */
[----:B------:R-:W-:Y:S01]  /*7110*/  F2FP.F16.E5M2.UNPACK_B R4, R151 ;  /* 0x00000097ff04723e */ /* 0x000fe200020004ff */
[----:B------:R-:W-:Y:S01]  /*7120*/  BSSY.RECONVERGENT B0, `(.L_x_105) ;  /* 0x0000116000007945 */ /* 0x000fe20003800200 */
[----:B------:R-:W-:Y:S01]  /*7130*/  F2FP.F16.E5M2.UNPACK_B R3, R148.H1 ;  /* 0x00000094ff03723e */ /* 0x000fe200030004ff */
[--C-:B------:R-:W-:Y:S01]  /*7140*/  HADD2.F32 R2, -RZ, R0.reuse.H0_H0 ;  /* 0x20000000ff027230 */ /* 0x100fe20000004100 */
[----:B-1----:R-:W-:Y:S01]  /*7150*/  F2FP.F16.E5M2.UNPACK_B R135, R162 ;  /* 0x000000a2ff87723e */ /* 0x002fe200020004ff */
[----:B------:R-:W-:Y:S01]  /*7160*/  HADD2.F32 R82, -RZ, R0.H1_H1 ;  /* 0x30000000ff527230 */ /* 0x000fe20000004100 */
[----:B------:R-:W-:Y:S01]  /*7170*/  F2FP.F16.E5M2.UNPACK_B R0, R149.H1 ;  /* 0x00000095ff00723e */ /* 0x000fe200030004ff */
[--C-:B------:R-:W-:Y:S01]  /*7180*/  HADD2.F32 R84, -RZ, R3.reuse.H0_H0 ;  /* 0x20000003ff547230 */ /* 0x100fe20000004100 */
[----:B------:R-:W-:Y:S01]  /*7190*/  F2FP.F16.E5M2.UNPACK_B R125, R159.H1 ;  /* 0x0000009fff7d723e */ /* 0x000fe200030004ff */
[----:B------:R-:W-:Y:S01]  /*71a0*/  HADD2.F32 R86, -RZ, R3.H1_H1 ;  /* 0x30000003ff567230 */ /* 0x000fe20000004100 */
[-C--:B------:R-:W-:Y:S01]  /*71b0*/  F2FP.F16.E5M2.UNPACK_B R3, R150.reuse ;  /* 0x00000096ff03723e */ /* 0x080fe200020004ff */
[--C-:B------:R-:W-:Y:S01]  /*71c0*/  HADD2.F32 R90, -RZ, R0.reuse.H0_H0 ;  /* 0x20000000ff5a7230 */ /* 0x100fe20000004100 */
[----:B------:R-:W-:Y:S01]  /*71d0*/  ISETP.NE.AND P0, PT, R189, RZ, PT ;  /* 0x000000ffbd00720c */ /* 0x000fe20003f05270 */
[----:B------:R-:W-:Y:S01]  /*71e0*/  HADD2.F32 R85, -RZ, R0.H1_H1 ;  /* 0x30000000ff557230 */ /* 0x000fe20000004100 */
[----:B------:R-:W-:Y:S01]  /*71f0*/  F2FP.F16.E5M2.UNPACK_B R0, R150.H1 ;  /* 0x00000096ff00723e */ /* 0x000fe200030004ff */
[--C-:B------:R-:W-:Y:S01]  /*7200*/  HADD2.F32 R92, -RZ, R3.reuse.H0_H0 ;  /* 0x20000003ff5c7230 */ /* 0x100fe20000004100 */
[----:B------:R-:W-:Y:S01]  /*7210*/  ISETP.NE.AND P6, PT, R198, RZ, PT ;  /* 0x000000ffc600720c */ /* 0x000fe20003fc5270 */
[----:B------:R-:W-:Y:S01]  /*7220*/  HADD2.F32 R87, -RZ, R3.H1_H1 ;  /* 0x30000003ff577230 */ /* 0x000fe20000004100 */
[----:B------:R-:W-:Y:S01]  /*7230*/  F2FP.F16.E5M2.UNPACK_B R3, R151.H1 ;  /* 0x00000097ff03723e */ /* 0x000fe200030004ff */
[--C-:B------:R-:W-:Y:S02]  /*7240*/  HADD2.F32 R94, -RZ, R0.reuse.H0_H0 ;  /* 0x20000000ff5e7230 */ /* 0x100fe40000004100 */
[----:B------:R-:W-:Y:S01]  /*7250*/  HADD2.F32 R89, -RZ, R0.H1_H1 ;  /* 0x30000000ff597230 */ /* 0x000fe20000004100 */
[-C--:B------:R-:W-:Y:S01]  /*7260*/  F2FP.F16.E5M2.UNPACK_B R0, R152.reuse ;  /* 0x00000098ff00723e */ /* 0x080fe200020004ff */
[--C-:B------:R-:W-:Y:S02]  /*7270*/  HADD2.F32 R96, -RZ, R4.reuse.H0_H0 ;  /* 0x20000004ff607230 */ /* 0x100fe40000004100 */
[----:B------:R-:W-:Y:S01]  /*7280*/  HADD2.F32 R91, -RZ, R4.H1_H1 ;  /* 0x30000004ff5b7230 */ /* 0x000fe20000004100 */
[-C--:B------:R-:W-:Y:S01]  /*7290*/  F2FP.F16.E5M2.UNPACK_B R4, R153.reuse ;  /* 0x00000099ff04723e */ /* 0x080fe200020004ff */
[--C-:B------:R-:W-:Y:S02]  /*72a0*/  HADD2.F32 R100, -RZ, R0.reuse.H0_H0 ;  /* 0x20000000ff647230 */ /* 0x100fe40000004100 */
[----:B------:R-:W-:Y:S01]  /*72b0*/  HADD2.F32 R95, -RZ, R0.H1_H1 ;  /* 0x30000000ff5f7230 */ /* 0x000fe20000004100 */
[----:B------:R-:W-:Y:S01]  /*72c0*/  F2FP.F16.E5M2.UNPACK_B R0, R153.H1 ;  /* 0x00000099ff00723e */ /* 0x000fe200030004ff */
[--C-:B------:R-:W-:Y:S02]  /*72d0*/  HADD2.F32 R98, -RZ, R3.reuse.H0_H0 ;  /* 0x20000003ff627230 */ /* 0x100fe40000004100 */
[----:B------:R-:W-:Y:S01]  /*72e0*/  HADD2.F32 R93, -RZ, R3.H1_H1 ;  /* 0x30000003ff5d7230 */ /* 0x000fe20000004100 */
[----:B------:R-:W-:Y:S01]  /*72f0*/  F2FP.F16.E5M2.UNPACK_B R3, R152.H1 ;  /* 0x00000098ff03723e */ /* 0x000fe200030004ff */
[--C-:B------:R-:W-:Y:S02]  /*7300*/  HADD2.F32 R106, -RZ, R0.reuse.H0_H0 ;  /* 0x20000000ff6a7230 */ /* 0x100fe40000004100 */
[----:B------:R-:W-:Y:S01]  /*7310*/  HADD2.F32 R101, -RZ, R0.H1_H1 ;  /* 0x30000000ff657230 */ /* 0x000fe20000004100 */
[-C--:B------:R-:W-:Y:S01]  /*7320*/  F2FP.F16.E5M2.UNPACK_B R0, R154.reuse.H1 ;  /* 0x0000009aff00723e */ /* 0x080fe200030004ff */
[--C-:B------:R-:W-:Y:S02]  /*7330*/  HADD2.F32 R104, -RZ, R4.reuse.H0_H0 ;  /* 0x20000004ff687230 */ /* 0x100fe40000004100 */
[----:B------:R-:W-:Y:S01]  /*7340*/  HADD2.F32 R99, -RZ, R4.H1_H1 ;  /* 0x30000004ff637230 */ /* 0x000fe20000004100 */
[----:B------:R-:W-:Y:S01]  /*7350*/  F2FP.F16.E5M2.UNPACK_B R4, R155 ;  /* 0x0000009bff04723e */ /* 0x000fe200020004ff */
[--C-:B------:R-:W-:Y:S02]  /*7360*/  HADD2.F32 R102, -RZ, R3.reuse.H0_H0 ;  /* 0x20000003ff667230 */ /* 0x100fe40000004100 */
[----:B------:R-:W-:Y:S01]  /*7370*/  HADD2.F32 R97, -RZ, R3.H1_H1 ;  /* 0x30000003ff617230 */ /* 0x000fe20000004100 */
[----:B------:R-:W-:Y:S01]  /*7380*/  F2FP.F16.E5M2.UNPACK_B R3, R154 ;  /* 0x0000009aff03723e */ /* 0x000fe200020004ff */
[--C-:B------:R-:W-:Y:S02]  /*7390*/  HADD2.F32 R110, -RZ, R0.reuse.H0_H0 ;  /* 0x20000000ff6e7230 */ /* 0x100fe40000004100 */
[----:B------:R-:W-:Y:S01]  /*73a0*/  HADD2.F32 R105, -RZ, R0.H1_H1 ;  /* 0x30000000ff697230 */ /* 0x000fe20000004100 */
[-C--:B------:R-:W-:Y:S01]  /*73b0*/  F2FP.F16.E5M2.UNPACK_B R0, R156.reuse ;  /* 0x0000009cff00723e */ /* 0x080fe200020004ff */
[--C-:B------:R-:W-:Y:S02]  /*73c0*/  HADD2.F32 R112, -RZ, R4.reuse.H0_H0 ;  /* 0x20000004ff707230 */ /* 0x100fe40000004100 */
[----:B------:R-:W-:Y:S01]  /*73d0*/  HADD2.F32 R107, -RZ, R4.H1_H1 ;  /* 0x30000004ff6b7230 */ /* 0x000fe20000004100 */
[----:B------:R-:W-:Y:S01]  /*73e0*/  F2FP.F16.E5M2.UNPACK_B R4, R157 ;  /* 0x0000009dff04723e */ /* 0x000fe200020004ff */
[--C-:B------:R-:W-:Y:S02]  /*73f0*/  HADD2.F32 R108, -RZ, R3.reuse.H0_H0 ;  /* 0x20000003ff6c7230 */ /* 0x100fe40000004100 */
[----:B------:R-:W-:Y:S01]  /*7400*/  HADD2.F32 R103, -RZ, R3.H1_H1 ;  /* 0x30000003ff677230 */ /* 0x000fe20000004100 */
[----:B------:R-:W-:Y:S01]  /*7410*/  F2FP.F16.E5M2.UNPACK_B R3, R155.H1 ;  /* 0x0000009bff03723e */ /* 0x000fe200030004ff */
[--C-:B------:R-:W-:Y:S02]  /*7420*/  HADD2.F32 R116, -RZ, R0.reuse.H0_H0 ;  /* 0x20000000ff747230 */ /* 0x100fe40000004100 */
[----:B------:R-:W-:Y:S01]  /*7430*/  HADD2.F32 R111, -RZ, R0.H1_H1 ;  /* 0x30000000ff6f7230 */ /* 0x000fe20000004100 */
[----:B------:R-:W-:Y:S01]  /*7440*/  F2FP.F16.E5M2.UNPACK_B R0, R156.H1 ;  /* 0x0000009cff00723e */ /* 0x000fe200030004ff */
[--C-:B------:R-:W-:Y:S02]  /*7450*/  HADD2.F32 R120, -RZ, R4.reuse.H0_H0 ;  /* 0x20000004ff787230 */ /* 0x100fe40000004100 */
[----:B------:R-:W-:Y:S02]  /*7460*/  HADD2.F32 R115, -RZ, R4.H1_H1 ;  /* 0x30000004ff737230 */ /* 0x000fe40000004100 */
[--C-:B------:R-:W-:Y:S01]  /*7470*/  HADD2.F32 R114, -RZ, R3.reuse.H0_H0 ;  /* 0x20000003ff727230 */ /* 0x100fe20000004100 */
[----:B------:R-:W1:Y:S01]  /*7480*/  LDTM.x64 R4, tmem[UR4+0x40] ;  /* 0x00004004000479ee */ /* 0x000e620008340000 */
[----:B------:R-:W-:Y:S01]  /*7490*/  HADD2.F32 R109, -RZ, R3.H1_H1 ;  /* 0x30000003ff6d7230 */ /* 0x000fe20000004100 */
[----:B------:R-:W-:Y:S01]  /*74a0*/  F2FP.F16.E5M2.UNPACK_B R3, R157.H1 ;  /* 0x0000009dff03723e */ /* 0x000fe200030004ff */
        /* <DEDUP_REMOVED lines=14> */
[----:B------:R-:W-:Y:S01]  /*7590*/  F2FP.F16.E5M2.UNPACK_B R0, R160.H1 ;  /* 0x000000a0ff00723e */ /* 0x000fe200030004ff */
[--C-:B------:R-:W-:Y:S02]  /*75a0*/  HADD2.F32 R132, -RZ, R3.reuse.H0_H0 ;  /* 0x20000003ff847230 */ /* 0x100fe40000004100 */
[C---:B-1----:R-:W-:Y:S01]  /*75b0*/  FMUL R7, R78.reuse, R7 ;  /* 0x000000074e077220 */ /* 0x042fe20000400000 */
        /* <DEDUP_REMOVED lines=10> */
[C---:B------:R-:W-:Y:S01]  /*7660*/  FMUL R0, R78.reuse, R4 ;  /* 0x000000044e007220 */ /* 0x040fe20000400000 */
[--C-:B------:R-:W-:Y:S01]  /*7670*/  HADD2.F32 R140, -RZ, R135.reuse.H0_H0 ;  /* 0x20000087ff8c7230 */ /* 0x100fe20000004100 */
[----:B------:R-:W-:Y:S01]  /*7680*/  F2FP.F16.E5M2.UNPACK_B R4, R163 ;  /* 0x000000a3ff04723e */ /* 0x000fe200020004ff */
[----:B------:R-:W-:Y:S02]  /*7690*/  HADD2.F32 R135, -RZ, R135.H1_H1 ;  /* 0x30000087ff877230 */ /* 0x000fe40000004100 */
[C---:B------:R-:W-:Y:S01]  /*76a0*/  FFMA R0, R81.reuse, R2, R0 ;  /* 0x0000000251007223 */ /* 0x040fe20000000000 */
[C---:B------:R-:W-:Y:S01]  /*76b0*/  FMUL R2, R78.reuse, R5 ;  /* 0x000000054e027220 */ /* 0x040fe20000400000 */
[--C-:B------:R-:W-:Y:S01]  /*76c0*/  HADD2.F32 R142, -RZ, R3.reuse.H0_H0 ;  /* 0x20000003ff8e7230 */ /* 0x100fe20000004100 */
[----:B------:R-:W-:Y:S01]  /*76d0*/  F2FP.F16.E5M2.UNPACK_B R5, R163.H1 ;  /* 0x000000a3ff05723e */ /* 0x000fe200030004ff */
[----:B------:R-:W-:Y:S02]  /*76e0*/  HADD2.F32 R137, -RZ, R3.H1_H1 ;  /* 0x30000003ff897230 */ /* 0x000fe40000004100 */
[C---:B------:R-:W-:Y:S01]  /*76f0*/  FFMA R2, R81.reuse, R82, R2 ;  /* 0x0000005251027223 */ /* 0x040fe20000000002 */
[--C-:B------:R-:W-:Y:S02]  /*7700*/  HADD2.F32 R82, -RZ, R4.reuse.H0_H0 ;  /* 0x20000004ff527230 */ /* 0x100fe40000004100 */
[C---:B------:R-:W-:Y:S01]  /*7710*/  FMUL R3, R78.reuse, R6 ;  /* 0x000000064e037220 */ /* 0x040fe20000400000 */
[----:B------:R-:W-:Y:S02]  /*7720*/  HADD2.F32 R139, -RZ, R4.H1_H1 ;  /* 0x30000004ff8b7230 */ /* 0x000fe40000004100 */
[C---:B------:R-:W-:Y:S01]  /*7730*/  FMUL R4, R78.reuse, R9 ;  /* 0x000000094e047220 */ /* 0x040fe20000400000 */
[--C-:B------:R-:W-:Y:S02]  /*7740*/  HADD2.F32 R141, -RZ, R5.reuse.H1_H1 ;  /* 0x30000005ff8d7230 */ /* 0x100fe40000004100 */
[C---:B------:R-:W-:Y:S01]  /*7750*/  FFMA R3, R81.reuse, R84, R3 ;  /* 0x0000005451037223 */ /* 0x040fe20000000003 */
[----:B------:R-:W-:Y:S01]  /*7760*/  FFMA R7, R81, R86, R7 ;  /* 0x0000005651077223 */ /* 0x000fe20000000007 */
[----:B------:R-:W-:Y:S02]  /*7770*/  HADD2.F32 R84, -RZ, R5.H0_H0 ;  /* 0x20000005ff547230 */ /* 0x000fe40000004100 */
[C---:B------:R-:W-:Y:S01]  /*7780*/  FMUL R5, R78.reuse, R10 ;  /* 0x0000000a4e057220 */ /* 0x040fe20000400000 */
[C---:B------:R-:W-:Y:S01]  /*7790*/  FMUL R6, R78.reuse, R11 ;  /* 0x0000000b4e067220 */ /* 0x040fe20000400000 */
[C---:B------:R-:W-:Y:S01]  /*77a0*/  FMUL R11, R78.reuse, R16 ;  /* 0x000000104e0b7220 */ /* 0x040fe20000400000 */
[----:B------:R-:W-:Y:S01]  /*77b0*/  F2FP.SATFINITE.E5M2.F32.PACK_AB_MERGE_C R143, R7, R3, RZ ;  /* 0x00000003078f723e */ /* 0x000fe200048060ff */
[C---:B------:R-:W-:Y:S01]  /*77c0*/  FMUL R3, R78.reuse, R8 ;  /* 0x000000084e037220 */ /* 0x040fe20000400000 */
[C---:B------:R-:W-:Y:S01]  /*77d0*/  FMUL R7, R78.reuse, R12 ;  /* 0x0000000c4e077220 */ /* 0x040fe20000400000 */
[C---:B------:R-:W-:Y:S01]  /*77e0*/  FMUL R8, R78.reuse, R13 ;  /* 0x0000000d4e087220 */ /* 0x040fe20000400000 */
[C---:B------:R-:W-:Y:S01]  /*77f0*/  FMUL R12, R78.reuse, R17 ;  /* 0x000000114e0c7220 */ /* 0x040fe20000400000 */
[C---:B------:R-:W-:Y:S01]  /*7800*/  FFMA R3, R81.reuse, R88, R3 ;  /* 0x0000005851037223 */ /* 0x040fe20000000003 */
[C---:B------:R-:W-:Y:S01]  /*7810*/  FFMA R4, R81.reuse, R83, R4 ;  /* 0x0000005351047223 */ /* 0x040fe20000000004 */
[C---:B------:R-:W-:Y:S01]  /*7820*/  FFMA R5, R81.reuse, R90, R5 ;  /* 0x0000005a51057223 */ /* 0x040fe20000000005 */
[C---:B------:R-:W-:Y:S01]  /*7830*/  FFMA R6, R81.reuse, R85, R6 ;  /* 0x0000005551067223 */ /* 0x040fe20000000006 */
[C---:B------:R-:W-:Y:S01]  /*7840*/  FFMA R7, R81.reuse, R92, R7 ;  /* 0x0000005c51077223 */ /* 0x040fe20000000007 */
[C---:B------:R-:W-:Y:S01]  /*7850*/  FFMA R8, R81.reuse, R87, R8 ;  /* 0x0000005751087223 */ /* 0x040fe20000000008 */
[C---:B------:R-:W-:Y:S01]  /*7860*/  FMUL R16, R78.reuse, R21 ;  /* 0x000000154e107220 */ /* 0x040fe20000400000 */
[----:B------:R-:W-:Y:S01]  /*7870*/  FMUL R9, R78, R14 ;  /* 0x0000000e4e097220 */ /* 0x000fe20000400000 */
[----:B------:R-:W-:Y:S01]  /*7880*/  F2FP.SATFINITE.E5M2.F32.PACK_AB_MERGE_C R5, R6, R5, RZ ;  /* 0x000000050605723e */ /* 0x000fe200048060ff */
[C---:B------:R-:W-:Y:S01]  /*7890*/  FMUL R10, R78.reuse, R15 ;  /* 0x0000000f4e0a7220 */ /* 0x040fe20000400000 */
[C---:B------:R-:W-:Y:S01]  /*78a0*/  FMUL R15, R78.reuse, R20 ;  /* 0x000000144e0f7220 */ /* 0x040fe20000400000 */
[C---:B------:R-:W-:Y:S01]  /*78b0*/  FFMA R9, R81.reuse, R94, R9 ;  /* 0x0000005e51097223 */ /* 0x040fe20000000009 */
[C---:B------:R-:W-:Y:S01]  /*78c0*/  FMUL R20, R78.reuse, R25 ;  /* 0x000000194e147220 */ /* 0x040fe20000400000 */
[C---:B------:R-:W-:Y:S01]  /*78d0*/  FFMA R10, R81.reuse, R89, R10 ;  /* 0x00000059510a7223 */ /* 0x040fe2000000000a */
[C---:B------:R-:W-:Y:S01]  /*78e0*/  FFMA R11, R81.reuse, R96, R11 ;  /* 0x00000060510b7223 */ /* 0x040fe2000000000b */
[C---:B------:R-:W-:Y:S01]  /*78f0*/  FFMA R12, R81.reuse, R91, R12 ;  /* 0x0000005b510c7223 */ /* 0x040fe2000000000c */
[C---:B------:R-:W-:Y:S01]  /*7900*/  FMUL R13, R78.reuse, R18 ;  /* 0x000000124e0d7220 */ /* 0x040fe20000400000 */
[----:B------:R-:W-:Y:S01]  /*7910*/  FMUL R14, R78, R19 ;  /* 0x000000134e0e7220 */ /* 0x000fe20000400000 */
[----:B------:R-:W-:Y:S01]  /*7920*/  F2FP.SATFINITE.E5M2.F32.PACK_AB_MERGE_C R9, R10, R9, RZ ;  /* 0x000000090a09723e */ /* 0x000fe200048060ff */
[C---:B------:R-:W-:Y:S01]  /*7930*/  FMUL R19, R78.reuse, R24 ;  /* 0x000000184e137220 */ /* 0x040fe20000400000 */
        /* <DEDUP_REMOVED lines=17> */
[----:B------:R-:W-:Y:S01]  /*7a50*/  FMUL R27, R78, R32 ;  /* 0x000000204e1b7220 */ /* 0x000fe20000400000 */
[C---:B------:R-:W-:Y:S01]  /*7a60*/  FFMA R21, R81.reuse, R106, R21 ;  /* 0x0000006a51157223 */ /* 0x040fe20000000015 */
[C---:B------:R-:W-:Y:S01]  /*7a70*/  FFMA R22, R81.reuse, R101, R22 ;  /* 0x0000006551167223 */ /* 0x040fe20000000016 */
[----:B------:R-:W-:Y:S01]  /*7a80*/  F2FP.SATFINITE.E5M2.F32.PACK_AB_MERGE_C R16, R16, R15, R17 ;  /* 0x0000000f1010723e */ /* 0x000fe20004806011 */
[C---:B------:R-:W-:Y:S01]  /*7a90*/  FFMA R23, R81.reuse, R108, R23 ;  /* 0x0000006c51177223 */ /* 0x040fe20000000017 */
[C---:B------:R-:W-:Y:S01]  /*7aa0*/  FFMA R24, R81.reuse, R103, R24 ;  /* 0x0000006751187223 */ /* 0x040fe20000000018 */
[----:B------:R-:W-:Y:S01]  /*7ab0*/  FMUL R32, R78, R37 ;  /* 0x000000254e207220 */ /* 0x000fe20000400000 */
[----:B------:R-:W-:Y:S01]  /*7ac0*/  F2FP.SATFINITE.E5M2.F32.PACK_AB_MERGE_C R21, R22, R21, RZ ;  /* 0x000000151615723e */ /* 0x000fe200048060ff */
[C---:B------:R-:W-:Y:S01]  /*7ad0*/  FMUL R25, R78.reuse, R30 ;  /* 0x0000001e4e197220 */ /* 0x040fe20000400000 */
[C---:B------:R-:W-:Y:S01]  /*7ae0*/  FMUL R26, R78.reuse, R31 ;  /* 0x0000001f4e1a7220 */ /* 0x040fe20000400000 */
[----:B------:R-:W-:Y:S01]  /*7af0*/  FMUL R31, R78, R36 ;  /* 0x000000244e1f7220 */ /* 0x000fe20000400000 */
[----:B------:R-:W-:Y:S01]  /*7b00*/  F2FP.SATFINITE.E5M2.F32.PACK_AB_MERGE_C R17, R20, R19, R21 ;  /* 0x000000131411723e */ /* 0x000fe20004806015 */
        /* <DEDUP_REMOVED lines=8> */
[----:B------:R-:W-:Y:S01]  /*7b90*/  FMUL R35, R78, R40 ;  /* 0x000000284e237220 */ /* 0x000fe20000400000 */
[C---:B------:R-:W-:Y:S01]  /*7ba0*/  FFMA R29, R81.reuse, R114, R29 ;  /* 0x00000072511d7223 */ /* 0x040fe2000000001d */
[----:B------:R-:W-:Y:S01]  /*7bb0*/  F2FP.SATFINITE.E5M2.F32.PACK_AB_MERGE_C R18, R24, R23, R18 ;  /* 0x000000171812723e */ /* 0x000fe20004806012 */
        /* <DEDUP_REMOVED lines=22> */
[C---:B------:R-:W-:Y:S01]  /*7d20*/  FMUL R41, R78.reuse, R46 ;  /* 0x0000002e4e297220 */ /* 0x040fe20000400000 */
[C---:B------:R-:W-:Y:S01]  /*7d30*/  FMUL R42, R78.reuse, R47 ;  /* 0x0000002f4e2a7220 */ /* 0x040fe20000400000 */
[C---:B------:R-:W-:Y:S01]  /*7d40*/  FFMA R40, R81.reuse, R119, R40 ;  /* 0x0000007751287223 */ /* 0x040fe20000000028 */
[--C-:B------:R-:W-:Y:S02]  /*7d50*/  HADD2.F32 R130, -RZ, R125.reuse.H0_H0 ;  /* 0x2000007dff827230 */ /* 0x100fe40000004100 */
[C---:B------:R-:W-:Y:S01]  /*7d60*/  FFMA R41, R81.reuse, R126, R41 ;  /* 0x0000007e51297223 */ /* 0x040fe20000000029 */
[----:B------:R-:W-:Y:S02]  /*7d70*/  HADD2.F32 R125, -RZ, R125.H1_H1 ;  /* 0x3000007dff7d7230 */ /* 0x000fe40000004100 */
[C---:B------:R-:W-:Y:S01]  /*7d80*/  FMUL R45, R78.reuse, R50 ;  /* 0x000000324e2d7220 */ /* 0x040fe20000400000 */
[C---:B------:R-:W-:Y:S01]  /*7d90*/  FFMA R42, R81.reuse, R121, R42 ;  /* 0x00000079512a7223 */ /* 0x040fe2000000002a */
[C---:B------:R-:W-:Y:S01]  /*7da0*/  FMUL R46, R78.reuse, R51 ;  /* 0x000000334e2e7220 */ /* 0x040fe20000400000 */
[C---:B------:R-:W-:Y:S01]  /*7db0*/  FFMA R43, R81.reuse, R128, R43 ;  /* 0x00000080512b7223 */ /* 0x040fe2000000002b */
[C---:B------:R-:W-:Y:S01]  /*7dc0*/  FMUL R47, R78.reuse, R52 ;  /* 0x000000344e2f7220 */ /* 0x040fe20000400000 */
        /* <DEDUP_REMOVED lines=10> */
[C---:B------:R-:W-:Y:S01]  /*7e70*/  FFMA R45, R81.reuse, R130, R45 ;  /* 0x00000082512d7223 */ /* 0x040fe2000000002d */
[C---:B------:R-:W-:Y:S01]  /*7e80*/  FMUL R59, R78.reuse, R64 ;  /* 0x000000404e3b7220 */ /* 0x040fe20000400000 */
[C---:B------:R-:W-:Y:S01]  /*7e90*/  FMUL R60, R78.reuse, R65 ;  /* 0x000000414e3c7220 */ /* 0x040fe20000400000 */
[C---:B------:R-:W-:Y:S01]  /*7ea0*/  FMUL R61, R78.reuse, R66 ;  /* 0x000000424e3d7220 */ /* 0x040fe20000400000 */
[----:B------:R-:W-:Y:S01]  /*7eb0*/  FMUL R62, R78, R67 ;  /* 0x000000434e3e7220 */ /* 0x000fe20000400000 */
[C---:B------:R-:W-:Y:S01]  /*7ec0*/  FFMA R46, R81.reuse, R125, R46 ;  /* 0x0000007d512e7223 */ /* 0x040fe2000000002e */
[----:B------:R-:W-:Y:S01]  /*7ed0*/  F2FP.SATFINITE.E5M2.F32.PACK_AB_MERGE_C R64, R2, R0, R143 ;  /* 0x000000000240723e */ /* 0x000fe2000480608f */
[C---:B------:R-:W-:Y:S01]  /*7ee0*/  FFMA R47, R81.reuse, R132, R47 ;  /* 0x00000084512f7223 */ /* 0x040fe2000000002f */
[----:B------:R-:W-:Y:S01]  /*7ef0*/  F2FP.SATFINITE.E5M2.F32.PACK_AB_MERGE_C R65, R4, R3, R5 ;  /* 0x000000030441723e */ /* 0x000fe20004806005 */
[C---:B------:R-:W-:Y:S01]  /*7f00*/  FFMA R48, R81.reuse, R127, R48 ;  /* 0x0000007f51307223 */ /* 0x040fe20000000030 */
[----:B------:R-:W-:Y:S01]  /*7f10*/  F2FP.SATFINITE.E5M2.F32.PACK_AB_MERGE_C R66, R8, R7, R9 ;  /* 0x000000070842723e */ /* 0x000fe20004806009 */
[C---:B------:R-:W-:Y:S01]  /*7f20*/  FFMA R49, R81.reuse, R134, R49 ;  /* 0x0000008651317223 */ /* 0x040fe20000000031 */
[----:B------:R-:W-:Y:S01]  /*7f30*/  F2FP.SATFINITE.E5M2.F32.PACK_AB_MERGE_C R67, R12, R11, R13 ;  /* 0x0000000b0c43723e */ /* 0x000fe2000480600d */
[----:B------:R-:W-:Y:S01]  /*7f40*/  FMUL R53, R78, R58 ;  /* 0x0000003a4e357220 */ /* 0x000fe20000400000 */
[C---:B------:R-:W-:Y:S01]  /*7f50*/  FFMA R50, R81.reuse, R129, R50 ;  /* 0x0000008151327223 */ /* 0x040fe20000000032 */
[C---:B------:R-:W-:Y:S01]  /*7f60*/  FFMA R51, R81.reuse, R136, R51 ;  /* 0x0000008851337223 */ /* 0x040fe20000000033 */
[C---:B------:R-:W-:Y:S01]  /*7f70*/  FFMA R52, R81.reuse, R131, R52 ;  /* 0x0000008351347223 */ /* 0x040fe20000000034 */
[----:B------:R1:W-:Y:S01]  /*7f80*/  STS.128 [R172+UR49+0xa200], R64 ;  /* 0x00a20040ac007988 */ /* 0x0003e20008000c31 */
[C---:B------:R-:W-:Y:S01]  /*7f90*/  FFMA R53, R81.reuse, R138, R53 ;  /* 0x0000008a51357223 */ /* 0x040fe20000000035 */
[----:B------:R-:W-:Y:S01]  /*7fa0*/  F2FP.SATFINITE.E5M2.F32.PACK_AB_MERGE_C R37, R38, R37, RZ ;  /* 0x000000252625723e */ /* 0x000fe200048060ff */
[C---:B------:R-:W-:Y:S01]  /*7fb0*/  FFMA R54, R81.reuse, R133, R54 ;  /* 0x0000008551367223 */ /* 0x040fe20000000036 */
[----:B------:R-:W-:Y:S01]  /*7fc0*/  FMUL R58, R78, R63 ;  /* 0x0000003f4e3a7220 */ /* 0x000fe20000400000 */
[C---:B------:R-:W-:Y:S01]  /*7fd0*/  FFMA R55, R81.reuse, R140, R55 ;  /* 0x0000008c51377223 */ /* 0x040fe20000000037 */
[C---:B------:R-:W-:Y:S01]  /*7fe0*/  FFMA R56, R81.reuse, R135, R56 ;  /* 0x0000008751387223 */ /* 0x040fe20000000038 */
[C---:B------:R-:W-:Y:S01]  /*7ff0*/  FFMA R57, R81.reuse, R142, R57 ;  /* 0x0000008e51397223 */ /* 0x040fe20000000039 */
[----:B------:R1:W-:Y:S01]  /*8000*/  STS.128 [R192+0xa010], R16 ;  /* 0x00a01010c0007388 */ /* 0x0003e20000000c00 */
[----:B------:R-:W-:Y:S01]  /*8010*/  F2FP.SATFINITE.E5M2.F32.PACK_AB_MERGE_C R33, R36, R35, R37 ;  /* 0x000000232421723e */ /* 0x000fe20004806025 */
[C---:B------:R-:W-:Y:S01]  /*8020*/  FFMA R58, R81.reuse, R137, R58 ;  /* 0x00000089513a7223 */ /* 0x040fe2000000003a */
[----:B------:R-:W-:Y:S01]  /*8030*/  F2FP.SATFINITE.E5M2.F32.PACK_AB_MERGE_C R34, R42, R41, RZ ;  /* 0x000000292a22723e */ /* 0x000fe200048060ff */
[C---:B------:R-:W-:Y:S01]  /*8040*/  FFMA R59, R81.reuse, R82, R59 ;  /* 0x00000052513b7223 */ /* 0x040fe2000000003b */
[----:B------:R-:W-:Y:S01]  /*8050*/  F2FP.SATFINITE.E5M2.F32.PACK_AB_MERGE_C R35, R46, R45, RZ ;  /* 0x0000002d2e23723e */ /* 0x000fe200048060ff */
        /* <DEDUP_REMOVED lines=25> */
[----:B------:R-:W-:Y:S02]  /*81f0*/  UIADD3 UR8, UP0, UPT, UR52, 0x680, URZ ;  /* 0x0000068034087890 */ /* 0x000fe4000ff1e0ff */
[----:B------:R-:W-:Y:S02]  /*8200*/  UIADD3 UR5, UPT, UPT, UR41, 0x40, URZ ;  /* 0x0000004029057890 */ /* 0x000fe4000fffe0ff */
[----:B------:R-:W-:Y:S02]  /*8210*/  UIADD3 UR4, UPT, UPT, UR49, 0xa200, URZ ;  /* 0x0000a20031047890 */ /* 0x000fe4000fffe0ff */
[----:B------:R-:W-:Y:S01]  /*8220*/  UIADD3.X UR9, UPT, UPT, URZ, UR53, URZ, UP0, !UPT ;  /* 0x00000035ff097290 */ /* 0x000fe200087fe4ff */
[----:B------:R-:W-:Y:S01]  /*8230*/  UMOV UR6, UR42 ;  /* 0x0000002a00067c82 */ /* 0x000fe20008000000 */
[----:B------:R-:W-:Y:S07]  /*8240*/  UMOV UR7, UR36 ;  /* 0x0000002400077c82 */ /* 0x000fee0008000000 */
[----:B------:R2:W-:Y:S01]  /*8250*/  UTMASTG.3D [UR4], [UR8] ;  /* 0x00000004080073b5 */ /* 0x0005e20008010000 */
[----:B------:R0:W-:Y:S01]  /*8260*/  UTMACMDFLUSH ;  /* 0x00000000000079b7 */ /* 0x0001e20000000000 */
[----:B--2---:R-:W-:Y:S04]  /*8270*/  DEPBAR.LE SB0, 0x1 ;  /* 0x000080400000791a */ /* 0x004fe80000000000 */
.L_x_106:
[----:B------:R-:W-:Y:S05]  /*8280*/  BSYNC.RECONVERGENT B0 ;  /* 0x0000000000007941 */ /* 0x000fea0003800200 */
.L_x_105:
        /* <DEDUP_REMOVED lines=16> */
.L_x_110:
[----:B------:R-:W-:Y:S05]  /*8390*/  BSYNC B0 ;  /* 0x0000000000007941 */ /* 0x000fea0003800000 */
.L_x_109:
        /* <DEDUP_REMOVED lines=20> */
.L_x_108:
[----:B------:R-:W-:Y:S05]  /*84e0*/  BSYNC B1 ;  /* 0x0000000000017941 */ /* 0x000fea0003800000 */
.L_x_107:
[----:B--2---:R-:W-:Y:S01]  /*84f0*/  VIADD R0, R80, 0x80 ;  /* 0x0000008050007836 */ /* 0x004fe20000000000 */
        /* <DEDUP_REMOVED lines=10> */
[----:B------:R-:W5:Y:S01]  /*85a0*/  LDCU.64 UR6, c[0x4][0x80] ;  /* 0x01001000ff0677ac */ /* 0x000f620008000a00 */
[----:B------:R-:W1:Y:S01]  /*85b0*/  LDC.64 R2, c[0x4][R3] ;  /* 0x0100000003027b82 */ /* 0x000e620000000a00 */
[----:B------:R-:W3:Y:S01]  /*85c0*/  LDCU.64 UR4, c[0x4][0x18] ;  /* 0x01000300ff0477ac */ /* 0x000ee20008000a00 */
[----:B--2---:R-:W-:Y:S01]  /*85d0*/  MOV R5, UR9 ;  /* 0x0000000900057c02 */ /* 0x004fe20008000f00 */
[----:B------:R-:W-:Y:S01]  /*85e0*/  IMAD.U32 R4, RZ, RZ, UR8 ;  /* 0x00000008ff047e24 */ /* 0x000fe2000f8e00ff */
[----:B-----5:R-:W-:Y:S01]  /*85f0*/  MOV R7, UR7 ;  /* 0x0000000700077c02 */ /* 0x020fe20008000f00 */
[----:B------:R-:W-:Y:S01]  /*8600*/  IMAD.U32 R6, RZ, RZ, UR6 ;  /* 0x00000006ff067e24 */ /* 0x000fe2000f8e00ff */
[----:B---3--:R-:W-:Y:S01]  /*8610*/  MOV R11, UR5 ;  /* 0x00000005000b7c02 */ /* 0x008fe20008000f00 */
[----:B------:R-:W-:Y:S02]  /*8620*/  IMAD.U32 R10, RZ, RZ, UR4 ;  /* 0x00000004ff0a7e24 */ /* 0x000fe4000f8e00ff */
[----:B------:R-:W-:Y:S07]  /*8630*/  LEPC R20, `(.L_x_113) ;  /* 0x000000001014794e */ /* 0x000fee0000000000 */
[----:B-1--4-:R-:W-:Y:S05]  /*8640*/  CALL.ABS.NOINC R2 ;  /* 0x0000000002007343 */ /* 0x012fea0003c00000 */
.L_x_113:
[----:B------:R-:W-:Y:S05]  /*8650*/  BSYNC.RECONVERGENT B6 ;  /* 0x0000000000067941 */ /* 0x000fea0003800200 */
.L_x_112:
[----:B---3--:R-:W-:Y:S01]  /*8660*/  F2FP.F16.E5M2.UNPACK_B R4, R149 ;  /* 0x00000095ff04723e */ /* 0x008fe200020004ff */
        /* <DEDUP_REMOVED lines=13> */
[----:B----4-:R-:W-:Y:S01]  /*8740*/  F2FP.F16.E5M2.UNPACK_B R125, R159.H1 ;  /* 0x0000009fff7d723e */ /* 0x010fe200030004ff */
        /* <DEDUP_REMOVED lines=262> */
[----:B------:R-:W-:Y:S02]  /*97b0*/  UIADD3 UR8, UP0, UPT, UR52, 0x680, URZ ;  /* 0x0000068034087890 */ /* 0x000fe4000ff1e0ff */
[----:B------:R-:W-:Y:S02]  /*97c0*/  UIADD3 UR5, UPT, UPT, UR41, 0x80, URZ ;  /* 0x0000008029057890 */ /* 0x000fe4000fffe0ff */
[----:B------:R-:W-:Y:S01]  /*97d0*/  MOV R188, UR10 ;  /* 0x0000000a00bc7c02 */ /* 0x000fe20008000f00 */
[----:B------:R-:W-:Y:S01]  /*97e0*/  UIADD3.X UR9, UPT, UPT, URZ, UR53, URZ, UP0, !UPT ;  /* 0x00000035ff097290 */ /* 0x000fe200087fe4ff */
[----:B------:R-:W-:Y:S02]  /*97f0*/  UMOV UR6, UR42 ;  /* 0x0000002a00067c82 */ /* 0x000fe40008000000 */
[----:B------:R-:W-:Y:S01]  /*9800*/  R2UR UR4, R188 ;  /* 0x00000000bc0472ca */ /* 0x000fe200000e0000 */
[----:B------:R-:W-:Y:S11]  /*9810*/  UMOV UR7, UR36 ;  /* 0x0000002400077c82 */ /* 0x000ff60008000000 */
[----:B------:R-:W-:Y:S01]  /*9820*/  @!UPT UIADD3 URZ, UPT, UPT, URZ, URZ, URZ ;  /* 0x000000fffffff290 */ /* 0x000fe2000fffe0ff */
[----:B------:R2:W-:Y:S01]  /*9830*/  UTMASTG.3D [UR4], [UR8] ;  /* 0x00000004080073b5 */ /* 0x0005e20008010000 */
[----:B------:R0:W-:Y:S01]  /*9840*/  UTMACMDFLUSH ;  /* 0x00000000000079b7 */ /* 0x0001e20000000000 */
[----:B--2---:R-:W-:Y:S04]  /*9850*/  DEPBAR.LE SB0, 0x1 ;  /* 0x000080400000791a */ /* 0x004fe80000000000 */
.L_x_115:
[----:B------:R-:W-:Y:S05]  /*9860*/  BSYNC.RECONVERGENT B0 ;  /* 0x0000000000007941 */ /* 0x000fea0003800200 */
.L_x_114:
        /* <DEDUP_REMOVED lines=16> */
.L_x_119:
[----:B------:R-:W-:Y:S05]  /*9970*/  BSYNC B0 ;  /* 0x0000000000007941 */ /* 0x000fea0003800000 */
.L_x_118:
        /* <DEDUP_REMOVED lines=20> */
.L_x_117:
[----:B------:R-:W-:Y:S05]  /*9ac0*/  BSYNC B1 ;  /* 0x0000000000017941 */ /* 0x000fea0003800000 */
.L_x_116:
[----:B--2---:R-:W-:Y:S05]  /*9ad0*/  VIADD R0, R80, 0xc0 ;  /* 0x000000c050007836 */ /* 0x004fea0000000000 */
        /* <DEDUP_REMOVED lines=20> */
.L_x_121:
[----:B------:R-:W-:Y:S01]  /*9c20*/  ISETP.NE.AND P0, PT, R189, RZ, PT ;  /* 0x000000ffbd00720c */ /* 0x000fe20003f05270 */
[----:B------:R-:W-:Y:S05]  /*9c30*/  WARPSYNC.ALL ;  /* 0x0000000000007948 */ /* 0x000fea0003800000 */
[----:B------:R-:W-:Y:S01]  /*9c40*/  R2UR UR4, R80 ;  /* 0x00000000500472ca */ /* 0x000fe200000e0000 */
[----:B------:R-:W-:Y:S01]  /*9c50*/  BSSY.RECONVERGENT B0, `(.L_x_122) ;  /* 0x000011d000007945 */ /* 0x000fe20003800200 */
[----:B---3--:R-:W-:Y:S02]  /*9c60*/  F2FP.F16.E5M2.UNPACK_B R11, R149 ;  /* 0x00000095ff0b723e */ /* 0x008fe400020004ff */
[----:B------:R-:W-:Y:S02]  /*9c70*/  F2FP.F16.E5M2.UNPACK_B R10, R150 ;  /* 0x00000096ff0a723e */ /* 0x000fe400020004ff */
[----:B------:R-:W-:Y:S01]  /*9c80*/  F2FP.F16.E5M2.UNPACK_B R9, R151 ;  /* 0x00000097ff09723e */ /* 0x000fe200020004ff */
[--C-:B------:R-:W-:Y:S01]  /*9c90*/  HADD2.F32 R83, -RZ, R11.reuse.H0_H0 ;  /* 0x2000000bff537230 */ /* 0x100fe20000004100 */
[----:B----4-:R-:W-:Y:S01]  /*9ca0*/  F2FP.F16.E5M2.UNPACK_B R8, R152 ;  /* 0x00000098ff08723e */ /* 0x010fe200020004ff */
[----:B------:R-:W-:Y:S01]  /*9cb0*/  HADD2.F32 R84, -RZ, R11.H1_H1 ;  /* 0x3000000bff547230 */ /* 0x000fe20000004100 */
[----:B------:R-:W-:Y:S01]  /*9cc0*/  F2FP.F16.E5M2.UNPACK_B R7, R153 ;  /* 0x00000099ff07723e */ /* 0x000fe200020004ff */
[--C-:B------:R-:W-:Y:S01]  /*9cd0*/  HADD2.F32 R87, -RZ, R10.reuse.H0_H0 ;  /* 0x2000000aff577230 */ /* 0x100fe20000004100 */
[----:B------:R-:W-:Y:S01]  /*9ce0*/  F2FP.F16.E5M2.UNPACK_B R6, R154 ;  /* 0x0000009aff06723e */ /* 0x000fe200020004ff */
[----:B------:R-:W-:Y:S01]  /*9cf0*/  HADD2.F32 R88, -RZ, R10.H1_H1 ;  /* 0x3000000aff587230 */ /* 0x000fe20000004100 */
[----:B------:R-:W-:Y:S01]  /*9d00*/  F2FP.F16.E5M2.UNPACK_B R5, R155 ;  /* 0x0000009bff05723e */ /* 0x000fe200020004ff */
[--C-:B------:R-:W-:Y:S01]  /*9d10*/  HADD2.F32 R91, -RZ, R9.reuse.H0_H0 ;  /* 0x20000009ff5b7230 */ /* 0x100fe20000004100 */
[----:B-1----:R-:W-:Y:S01]  /*9d20*/  F2FP.F16.E5M2.UNPACK_B R4, R156 ;  /* 0x0000009cff04723e */ /* 0x002fe200020004ff */
[----:B------:R-:W-:Y:S01]  /*9d30*/  HADD2.F32 R92, -RZ, R9.H1_H1 ;  /* 0x30000009ff5c7230 */ /* 0x000fe20000004100 */
[-C--:B------:R-:W-:Y:S01]  /*9d40*/  F2FP.F16.E5M2.UNPACK_B R2, R148.reuse ;  /* 0x00000094ff02723e */ /* 0x080fe200020004ff */
[--C-:B------:R-:W-:Y:S01]  /*9d50*/  HADD2.F32 R95, -RZ, R8.reuse.H0_H0 ;  /* 0x20000008ff5f7230 */ /* 0x100fe20000004100 */
[----:B------:R-:W-:Y:S01]  /*9d60*/  F2FP.F16.E5M2.UNPACK_B R148, R148.H1 ;  /* 0x00000094ff94723e */ /* 0x000fe200030004ff */
[----:B------:R-:W-:Y:S01]  /*9d70*/  HADD2.F32 R97, -RZ, R8.H1_H1 ;  /* 0x30000008ff617230 */ /* 0x000fe20000004100 */
[----:B------:R-:W-:Y:S01]  /*9d80*/  F2FP.F16.E5M2.UNPACK_B R149, R149.H1 ;  /* 0x00000095ff95723e */ /* 0x000fe200030004ff */
[--C-:B------:R-:W-:Y:S01]  /*9d90*/  HADD2.F32 R98, -RZ, R7.reuse.H0_H0 ;  /* 0x20000007ff627230 */ /* 0x100fe20000004100 */
[----:B------:R-:W-:Y:S01]  /*9da0*/  F2FP.F16.E5M2.UNPACK_B R150, R150.H1 ;  /* 0x00000096ff96723e */ /* 0x000fe200030004ff */
[----:B------:R-:W-:Y:S01]  /*9db0*/  HADD2.F32 R101, -RZ, R7.H1_H1 ;  /* 0x30000007ff657230 */ /* 0x000fe20000004100 */
[----:B------:R-:W-:Y:S01]  /*9dc0*/  F2FP.F16.E5M2.UNPACK_B R151, R151.H1 ;  /* 0x00000097ff97723e */ /* 0x000fe200030004ff */
[--C-:B------:R-:W-:Y:S01]  /*9dd0*/  HADD2.F32 R102, -RZ, R6.reuse.H0_H0 ;  /* 0x20000006ff667230 */ /* 0x100fe20000004100 */
[----:B------:R-:W-:Y:S01]  /*9de0*/  F2FP.F16.E5M2.UNPACK_B R138, R163 ;  /* 0x000000a3ff8a723e */ /* 0x000fe200020004ff */
[----:B------:R-:W-:Y:S01]  /*9df0*/  HADD2.F32 R105, -RZ, R6.H1_H1 ;  /* 0x30000006ff697230 */ /* 0x000fe20000004100 */
[----:B------:R-:W-:Y:S01]  /*9e00*/  R2UR UR5, R193 ;  /* 0x00000000c10572ca */ /* 0x000fe200000e0000 */
[--C-:B------:R-:W-:Y:S01]  /*9e10*/  HADD2.F32 R106, -RZ, R5.reuse.H0_H0 ;  /* 0x20000005ff6a7230 */ /* 0x100fe20000004100 */
[----:B------:R-:W-:Y:S01]  /*9e20*/  F2FP.F16.E5M2.UNPACK_B R116, R157 ;  /* 0x0000009dff74723e */ /* 0x000fe200020004ff */
[----:B------:R-:W-:Y:S01]  /*9e30*/  HADD2.F32 R109, -RZ, R5.H1_H1 ;  /* 0x30000005ff6d7230 */ /* 0x000fe20000004100 */
[----:B------:R-:W-:Y:S01]  /*9e40*/  F2FP.F16.E5M2.UNPACK_B R120, R158 ;  /* 0x0000009eff78723e */ /* 0x000fe200020004ff */
[--C-:B------:R-:W-:Y:S01]  /*9e50*/  HADD2.F32 R110, -RZ, R4.reuse.H0_H0 ;  /* 0x20000004ff6e7230 */ /* 0x100fe20000004100 */
[----:B------:R-:W-:Y:S01]  /*9e60*/  F2FP.F16.E5M2.UNPACK_B R124, R159 ;  /* 0x0000009fff7c723e */ /* 0x000fe200020004ff */
[----:B------:R-:W-:Y:S01]  /*9e70*/  HADD2.F32 R113, -RZ, R4.H1_H1 ;  /* 0x30000004ff717230 */ /* 0x000fe20000004100 */
[----:B------:R-:W-:Y:S01]  /*9e80*/  F2FP.F16.E5M2.UNPACK_B R128, R160 ;  /* 0x000000a0ff80723e */ /* 0x000fe200020004ff */
[----:B------:R-:W1:Y:S01]  /*9e90*/  LDTM.x64 R4, tmem[UR4+0xc0] ;  /* 0x0000c004000479ee */ /* 0x000e620008340000 */
[--C-:B------:R-:W-:Y:S01]  /*9ea0*/  HADD2.F32 R0, -RZ, R2.reuse.H0_H0 ;  /* 0x20000002ff007230 */ /* 0x100fe20000004100 */
[----:B------:R-:W-:Y:S01]  /*9eb0*/  NOP ;  /* 0x0000000000007918 */ /* 0x000fe20000000000 */
[----:B------:R-:W-:Y:S01]  /*9ec0*/  HADD2.F32 R2, -RZ, R2.H1_H1 ;  /* 0x30000002ff027230 */ /* 0x000fe20000004100 */
[----:B------:R-:W-:Y:S01]  /*9ed0*/  UIADD3 UR5, UPT, UPT, UR5, 0xb0, URZ ;  /* 0x000000b005057890 */ /* 0x000fe2000fffe0ff */
[--C-:B------:R-:W-:Y:S01]  /*9ee0*/  HADD2.F32 R86, -RZ, R149.reuse.H1_H1 ;  /* 0x30000095ff567230 */ /* 0x100fe20000004100 */
[----:B------:R-:W-:Y:S01]  /*9ef0*/  F2FP.F16.E5M2.UNPACK_B R132, R161 ;  /* 0x000000a1ff84723e */ /* 0x000fe200020004ff */
[--C-:B------:R-:W-:Y:S01]  /*9f00*/  HADD2.F32 R114, -RZ, R116.reuse.H0_H0 ;  /* 0x20000074ff727230 */ /* 0x100fe20000004100 */
[----:B------:R-:W-:Y:S01]  /*9f10*/  UPRMT UR5, UR37, 0x654, UR5 ;  /* 0x0000065425057896 */ /* 0x000fe20008000005 */
[----:B------:R-:W-:Y:S01]  /*9f20*/  HADD2.F32 R117, -RZ, R116.H1_H1 ;  /* 0x30000074ff757230 */ /* 0x000fe20000004100 */
[----:B------:R-:W-:Y:S01]  /*9f30*/  F2FP.F16.E5M2.UNPACK_B R136, R162 ;  /* 0x000000a2ff88723e */ /* 0x000fe200020004ff */
[--C-:B------:R-:W-:Y:S01]  /*9f40*/  HADD2.F32 R118, -RZ, R120.reuse.H0_H0 ;  /* 0x20000078ff767230 */ /* 0x100fe20000004100 */
[----:B------:R-:W-:Y:S01]  /*9f50*/  F2FP.F16.E5M2.UNPACK_B R152, R152.H1 ;  /* 0x00000098ff98723e */ /* 0x000fe200030004ff */
[----:B------:R-:W-:Y:S01]  /*9f60*/  HADD2.F32 R121, -RZ, R120.H1_H1 ;  /* 0x30000078ff797230 */ /* 0x000fe20000004100 */
[----:B------:R-:W-:Y:S01]  /*9f70*/  F2FP.F16.E5M2.UNPACK_B R153, R153.H1 ;  /* 0x00000099ff99723e */ /* 0x000fe200030004ff */
[--C-:B------:R-:W-:Y:S01]  /*9f80*/  HADD2.F32 R122, -RZ, R124.reuse.H0_H0 ;  /* 0x2000007cff7a7230 */ /* 0x100fe20000004100 */
[----:B------:R-:W-:Y:S01]  /*9f90*/  F2FP.F16.E5M2.UNPACK_B R154, R154.H1 ;  /* 0x0000009aff9a723e */ /* 0x000fe200030004ff */
[----:B-1----:R-:W-:Y:S01]  /*9fa0*/  SYNCS.ARRIVE.TRANS64.RED.A1T0 RZ, [UR5], RZ ;  /* 0x000000ffffff79a7 */ /* 0x002fe20008100405 */
[----:B------:R-:W-:Y:S01]  /*9fb0*/  HADD2.F32 R125, -RZ, R124.H1_H1 ;  /* 0x3000007cff7d7230 */ /* 0x000fe20000004100 */
[----:B------:R-:W-:Y:S01]  /*9fc0*/  F2FP.F16.E5M2.UNPACK_B R155, R155.H1 ;  /* 0x0000009bff9b723e */ /* 0x000fe200030004ff */
[--C-:B------:R-:W-:Y:S01]  /*9fd0*/  HADD2.F32 R126, -RZ, R128.reuse.H0_H0 ;  /* 0x20000080ff7e7230 */ /* 0x100fe20000004100 */
[----:B------:R-:W-:Y:S01]  /*9fe0*/  F2FP.F16.E5M2.UNPACK_B R156, R156.H1 ;  /* 0x0000009cff9c723e */ /* 0x000fe200030004ff */
[----:B------:R-:W-:Y:S01]  /*9ff0*/  HADD2.F32 R129, -RZ, R128.H1_H1 ;  /* 0x30000080ff817230 */ /* 0x000fe20000004100 */
[----:B------:R-:W-:Y:S01]  /*a000*/  F2FP.F16.E5M2.UNPACK_B R157, R157.H1 ;  /* 0x0000009dff9d723e */ /* 0x000fe200030004ff */
[C---:B------:R-:W-:Y:S01]  /*a010*/  FMUL R4, R78.reuse, R4 ;  /* 0x000000044e047220 */ /* 0x040fe20000400000 */
[C---:B------:R-:W-:Y:S01]  /*a020*/  FMUL R5, R78.reuse, R5 ;  /* 0x000000054e057220 */ /* 0x040fe20000400000 */
[----:B------:R-:W-:Y:S02]  /*a030*/  HADD2.F32 R3, -RZ, R148.H0_H0 ;  /* 0x20000094ff037230 */ /* 0x000fe40000004100 */
        /* <DEDUP_REMOVED lines=11> */
[----:B------:R-:W-:Y:S02]  /*a0f0*/  HADD2.F32 R130, -RZ, R132.H0_H0 ;  /* 0x20000084ff827230 */ /* 0x000fe40000004100 */
[C---:B------:R-:W-:Y:S01]  /*a100*/  FMUL R6, R78.reuse, R6 ;  /* 0x000000064e067220 */ /* 0x040fe20000400000 */
[----:B------:R-:W-:Y:S02]  /*a110*/  HADD2.F32 R82, -RZ, R148.H1_H1 ;  /* 0x30000094ff527230 */ /* 0x000fe40000004100 */
[C---:B------:R-:W-:Y:S01]  /*a120*/  FMUL R7, R78.reuse, R7 ;  /* 0x000000074e077220 */ /* 0x040fe20000400000 */
[----:B------:R-:W-:Y:S02]  /*a130*/  HADD2.F32 R85, -RZ, R149.H0_H0 ;  /* 0x20000095ff557230 */ /* 0x000fe40000004100 */
[C---:B------:R-:W-:Y:S01]  /*a140*/  FFMA R6, R81.reuse, R3, R6 ;  /* 0x0000000351067223 */ /* 0x040fe20000000006 */
[----:B------:R-:W-:Y:S02]  /*a150*/  HADD2.F32 R133, -RZ, R132.H1_H1 ;  /* 0x30000084ff857230 */ /* 0x000fe40000004100 */
[C---:B------:R-:W-:Y:S01]  /*a160*/  FFMA R7, R81.reuse, R82, R7 ;  /* 0x0000005251077223 */ /* 0x040fe20000000007 */
[C---:B------:R-:W-:Y:S01]  /*a170*/  FFMA R8, R81.reuse, R83, R8 ;  /* 0x0000005351087223 */ /* 0x040fe20000000008 */
[C---:B------:R-:W-:Y:S01]  /*a180*/  FFMA R9, R81.reuse, R84, R9 ;  /* 0x0000005451097223 */ /* 0x040fe20000000009 */
[--C-:B------:R-:W-:Y:S02]  /*a190*/  HADD2.F32 R82, -RZ, R138.reuse.H0_H0 ;  /* 0x2000008aff527230 */ /* 0x100fe40000004100 */
[C---:B------:R-:W-:Y:S01]  /*a1a0*/  FMUL R10, R78.reuse, R10 ;  /* 0x0000000a4e0a7220 */ /* 0x040fe20000400000 */
[----:B------:R-:W-:Y:S02]  /*a1b0*/  HADD2.F32 R83, -RZ, R138.H1_H1 ;  /* 0x3000008aff537230 */ /* 0x000fe40000004100 */
[C---:B------:R-:W-:Y:S01]  /*a1c0*/  FMUL R11, R78.reuse, R11 ;  /* 0x0000000b4e0b7220 */ /* 0x040fe20000400000 */
[----:B------:R-:W-:Y:S02]  /*a1d0*/  HADD2.F32 R89, -RZ, R150.H0_H0 ;  /* 0x20000096ff597230 */ /* 0x000fe40000004100 */
[C---:B------:R-:W-:Y:S01]  /*a1e0*/  FFMA R10, R81.reuse, R85, R10 ;  /* 0x00000055510a7223 */ /* 0x040fe2000000000a */
[--C-:B------:R-:W-:Y:S02]  /*a1f0*/  HADD2.F32 R134, -RZ, R136.reuse.H0_H0 ;  /* 0x20000088ff867230 */ /* 0x100fe40000004100 */
[C---:B------:R-:W-:Y:S01]  /*a200*/  FFMA R11, R81.reuse, R86, R11 ;  /* 0x00000056510b7223 */ /* 0x040fe2000000000b */
[C---:B------:R-:W-:Y:S01]  /*a210*/  FFMA R12, R81.reuse, R87, R12 ;  /* 0x00000057510c7223 */ /* 0x040fe2000000000c */
[----:B------:R-:W-:Y:S01]  /*a220*/  FFMA R13, R81, R88, R13 ;  /* 0x00000058510d7223 */ /* 0x000fe2000000000d */
[----:B------:R-:W-:Y:S01]  /*a230*/  F2FP.SATFINITE.E5M2.F32.PACK_AB_MERGE_C R86, R7, R6, RZ ;  /* 0x000000060756723e */ /* 0x000fe200048060ff */
[C---:B------:R-:W-:Y:S01]  /*a240*/  FMUL R7, R78.reuse, R24 ;  /* 0x000000184e077220 */ /* 0x040fe20000400000 */
[----:B------:R-:W-:Y:S01]  /*a250*/  F2FP.SATFINITE.E5M2.F32.PACK_AB_MERGE_C R138, R11, R10, RZ ;  /* 0x0000000a0b8a723e */ /* 0x000fe200048060ff */
[C---:B------:R-:W-:Y:S01]  /*a260*/  FMUL R10, R78.reuse, R25 ;  /* 0x000000194e0a7220 */ /* 0x040fe20000400000 */
[C---:B------:R-:W-:Y:S01]  /*a270*/  FMUL R25, R78.reuse, R32 ;  /* 0x000000204e197220 */ /* 0x040fe20000400000 */
[----:B------:R-:W-:Y:S02]  /*a280*/  HADD2.F32 R137, -RZ, R136.H1_H1 ;  /* 0x30000088ff897230 */ /* 0x000fe40000004100 */
[C---:B------:R-:W-:Y:S01]  /*a290*/  FMUL R14, R78.reuse, R14 ;  /* 0x0000000e4e0e7220 */ /* 0x040fe20000400000 */
[----:B------:R-:W-:Y:S02]  /*a2a0*/  HADD2.F32 R90, -RZ, R150.H1_H1 ;  /* 0x30000096ff5a7230 */ /* 0x000fe40000004100 */
[C---:B------:R-:W-:Y:S01]  /*a2b0*/  FMUL R15, R78.reuse, R15 ;  /* 0x0000000f4e0f7220 */ /* 0x040fe20000400000 */
[--C-:B------:R-:W-:Y:S02]  /*a2c0*/  HADD2.F32 R93, -RZ, R151.reuse.H0_H0 ;  /* 0x20000097ff5d7230 */ /* 0x100fe40000004100 */
[C---:B------:R-:W-:Y:S01]  /*a2d0*/  FFMA R14, R81.reuse, R89, R14 ;  /* 0x00000059510e7223 */ /* 0x040fe2000000000e */
[----:B------:R-:W-:Y:S02]  /*a2e0*/  HADD2.F32 R94, -RZ, R151.H1_H1 ;  /* 0x30000097ff5e7230 */ /* 0x000fe40000004100 */
[C---:B------:R-:W-:Y:S01]  /*a2f0*/  FFMA R15, R81.reuse, R90, R15 ;  /* 0x0000005a510f7223 */ /* 0x040fe2000000000f */
[C---:B------:R-:W-:Y:S01]  /*a300*/  FFMA R16, R81.reuse, R91, R16 ;  /* 0x0000005b51107223 */ /* 0x040fe20000000010 */
[----:B------:R-:W-:Y:S01]  /*a310*/  FFMA R17, R81, R92, R17 ;  /* 0x0000005c51117223 */ /* 0x000fe20000000011 */
[C---:B------:R-:W-:Y:S01]  /*a320*/  FMUL R18, R78.reuse, R18 ;  /* 0x000000124e127220 */ /* 0x040fe20000400000 */
[C---:B------:R-:W-:Y:S01]  /*a330*/  FMUL R19, R78.reuse, R19 ;  /* 0x000000134e137220 */ /* 0x040fe20000400000 */
[--C-:B------:R-:W-:Y:S01]  /*a340*/  HADD2.F32 R96, -RZ, R152.reuse.H0_H0 ;  /* 0x20000098ff607230 */ /* 0x100fe20000004100 */
[----:B------:R-:W-:Y:S01]  /*a350*/  F2FP.SATFINITE.E5M2.F32.PACK_AB_MERGE_C R14, R15, R14, RZ ;  /* 0x0000000e0f0e723e */ /* 0x000fe200048060ff */
[C---:B------:R-:W-:Y:S01]  /*a360*/  FFMA R18, R81.reuse, R93, R18 ;  /* 0x0000005d51127223 */ /* 0x040fe20000000012 */
[C---:B------:R-:W-:Y:S01]  /*a370*/  FFMA R19, R81.reuse, R94, R19 ;  /* 0x0000005e51137223 */ /* 0x040fe20000000013 */
[C---:B------:R-:W-:Y:S01]  /*a380*/  FFMA R0, R81.reuse, R95, R0 ;  /* 0x0000005f51007223 */ /* 0x040fe20000000000 */
[----:B------:R-:W-:Y:S01]  /*a390*/  FFMA R2, R81, R97, R2 ;  /* 0x0000006151027223 */ /* 0x000fe20000000002 */
[----:B------:R-:W-:Y:S02]  /*a3a0*/  HADD2.F32 R99, -RZ, R152.H1_H1 ;  /* 0x30000098ff637230 */ /* 0x000fe40000004100 */
[C---:B------:R-:W-:Y:S01]  /*a3b0*/  FMUL R3, R78.reuse, R22 ;  /* 0x000000164e037220 */ /* 0x040fe20000400000 */
[----:B------:R-:W-:Y:S01]  /*a3c0*/  F2FP.SATFINITE.E5M2.F32.PACK_AB_MERGE_C R18, R19, R18, RZ ;  /* 0x000000121312723e */ /* 0x000fe200048060ff */
[C---:B------:R-:W-:Y:S01]  /*a3d0*/  FMUL R22, R78.reuse, R29 ;  /* 0x0000001d4e167220 */ /* 0x040fe20000400000 */
[C---:B------:R-:W-:Y:S01]  /*a3e0*/  FMUL R29, R78.reuse, R36 ;  /* 0x000000244e1d7220 */ /* 0x040fe20000400000 */
[C---:B------:R-:W-:Y:S01]  /*a3f0*/  FFMA R3, R81.reuse, R96, R3 ;  /* 0x0000006051037223 */ /* 0x040fe20000000003 */
[C---:B------:R-:W-:Y:S01]  /*a400*/  FMUL R6, R78.reuse, R23 ;  /* 0x000000174e067220 */ /* 0x040fe20000400000 */
[--C-:B------:R-:W-:Y:S02]  /*a410*/  HADD2.F32 R100, -RZ, R153.reuse.H0_H0 ;  /* 0x20000099ff647230 */ /* 0x100fe40000004100 */
[C---:B------:R-:W-:Y:S01]  /*a420*/  FMUL R11, R78.reuse, R26 ;  /* 0x0000001a4e0b7220 */ /* 0x040fe20000400000 */
[----:B------:R-:W-:Y:S02]  /*a430*/  HADD2.F32 R103, -RZ, R153.H1_H1 ;  /* 0x30000099ff677230 */ /* 0x000fe40000004100 */
[C---:B------:R-:W-:Y:S01]  /*a440*/  FFMA R6, R81.reuse, R99, R6 ;  /* 0x0000006351067223 */ /* 0x040fe20000000006 */
[C---:B------:R-:W-:Y:S01]  /*a450*/  FFMA R7, R81.reuse, R98, R7 ;  /* 0x0000006251077223 */ /* 0x040fe20000000007 */
[C---:B------:R-:W-:Y:S01]  /*a460*/  FFMA R10, R81.reuse, R101, R10 ;  /* 0x00000065510a7223 */ /* 0x040fe2000000000a */
[C---:B------:R-:W-:Y:S01]  /*a470*/  FFMA R11, R81.reuse, R100, R11 ;  /* 0x00000064510b7223 */ /* 0x040fe2000000000b */
[----:B------:R-:W-:Y:S01]  /*a480*/  FMUL R26, R78, R33 ;  /* 0x000000214e1a7220 */ /* 0x000fe20000400000 */
[----:B------:R-:W-:Y:S01]  /*a490*/  F2FP.SATFINITE.E5M2.F32.PACK_AB_MERGE_C R3, R6, R3, RZ ;  /* 0x000000030603723e */ /* 0x000fe200048060ff */
[C---:B------:R-:W-:Y:S01]  /*a4a0*/  FMUL R33, R78.reuse, R40 ;  /* 0x000000284e217220 */ /* 0x040fe20000400000 */
        /* <DEDUP_REMOVED lines=8> */
[C---:B------:R-:W-:Y:S01]  /*a530*/  FMUL R30, R78.reuse, R37 ;  /* 0x000000254e1e7220 */ /* 0x040fe20000400000 */
[C---:B------:R-:W-:Y:S01]  /*a540*/  FMUL R37, R78.reuse, R44 ;  /* 0x0000002c4e257220 */ /* 0x040fe20000400000 */
[C---:B------:R-:W-:Y:S01]  /*a550*/  FMUL R24, R78.reuse, R31 ;  /* 0x0000001f4e187220 */ /* 0x040fe20000400000 */
[----:B------:R-:W-:Y:S01]  /*a560*/  F2FP.F16.E5M2.UNPACK_B R158, R158.H1 ;  /* 0x0000009eff9e723e */ /* 0x000fe200030004ff */
[--C-:B------:R-:W-:Y:S02]  /*a570*/  HADD2.F32 R108, -RZ, R155.reuse.H0_H0 ;  /* 0x2000009bff6c7230 */ /* 0x100fe40000004100 */
[----:B------:R-:W-:Y:S01]  /*a580*/  FMUL R27, R78, R34 ;  /* 0x000000224e1b7220 */ /* 0x000fe20000400000 */
[----:B------:R-:W-:Y:S02]  /*a590*/  HADD2.F32 R111, -RZ, R155.H1_H1 ;  /* 0x3000009bff6f7230 */ /* 0x000fe40000004100 */
[C---:B------:R-:W-:Y:S01]  /*a5a0*/  FFMA R24, R81.reuse, R107, R24 ;  /* 0x0000006b51187223 */ /* 0x040fe20000000018 */
[----:B------:R-:W-:Y:S01]  /*a5b0*/  F2FP.F16.E5M2.UNPACK_B R159, R159.H1 ;  /* 0x0000009fff9f723e */ /* 0x000fe200030004ff */
[C---:B------:R-:W-:Y:S01]  /*a5c0*/  FFMA R25, R81.reuse, R106, R25 ;  /* 0x0000006a51197223 */ /* 0x040fe20000000019 */
[C---:B------:R-:W-:Y:S01]  /*a5d0*/  FFMA R26, R81.reuse, R109, R26 ;  /* 0x0000006d511a7223 */ /* 0x040fe2000000001a */
[----:B------:R-:W-:Y:S01]  /*a5e0*/  F2FP.F16.E5M2.UNPACK_B R160, R160.H1 ;  /* 0x000000a0ffa0723e */ /* 0x000fe200030004ff */
[C---:B------:R-:W-:Y:S01]  /*a5f0*/  FFMA R27, R81.reuse, R108, R27 ;  /* 0x0000006c511b7223 */ /* 0x040fe2000000001b */
[----:B------:R-:W-:Y:S01]  /*a600*/  F2FP.SATFINITE.E5M2.F32.PACK_AB_MERGE_C R6, R24, R23, RZ ;  /* 0x000000171806723e */ /* 0x000fe200048060ff */
[C---:B------:R-:W-:Y:S01]  /*a610*/  FMUL R34, R78.reuse, R41 ;  /* 0x000000294e227220 */ /* 0x040fe20000400000 */
[C---:B------:R-:W-:Y:S01]  /*a620*/  FMUL R41, R78.reuse, R48 ;  /* 0x000000304e297220 */ /* 0x040fe20000400000 */
[----:B------:R-:W-:Y:S01]  /*a630*/  FMUL R28, R78, R35 ;  /* 0x000000234e1c7220 */ /* 0x000fe20000400000 */
[----:B------:R-:W-:Y:S01]  /*a640*/  F2FP.F16.E5M2.UNPACK_B R161, R161.H1 ;  /* 0x000000a1ffa1723e */ /* 0x000fe200030004ff */
[--C-:B------:R-:W-:Y:S01]  /*a650*/  HADD2.F32 R112, -RZ, R156.reuse.H0_H0 ;  /* 0x2000009cff707230 */ /* 0x100fe20000004100 */
[----:B------:R-:W-:Y:S01]  /*a660*/  F2FP.SATFINITE.E5M2.F32.PACK_AB_MERGE_C R6, R22, R21, R6 ;  /* 0x000000151606723e */ /* 0x000fe20004806006 */
[C---:B------:R-:W-:Y:S01]  /*a670*/  FFMA R28, R81.reuse, R111, R28 ;  /* 0x0000006f511c7223 */ /* 0x040fe2000000001c */
[C---:B------:R-:W-:Y:S01]  /*a680*/  FFMA R29, R81.reuse, R110, R29 ;  /* 0x0000006e511d7223 */ /* 0x040fe2000000001d */
[C---:B------:R-:W-:Y:S01]  /*a690*/  FFMA R30, R81.reuse, R113, R30 ;  /* 0x00000071511e7223 */ /* 0x040fe2000000001e */
[----:B------:R-:W-:Y:S02]  /*a6a0*/  HADD2.F32 R115, -RZ, R156.H1_H1 ;  /* 0x3000009cff737230 */ /* 0x000fe40000004100 */
[C---:B------:R-:W-:Y:S01]  /*a6b0*/  FMUL R31, R78.reuse, R38 ;  /* 0x000000264e1f7220 */ /* 0x040fe20000400000 */
[----:B------:R-:W-:Y:S01]  /*a6c0*/  F2FP.F16.E5M2.UNPACK_B R162, R162.H1 ;  /* 0x000000a2ffa2723e */ /* 0x000fe200030004ff */
[C---:B------:R-:W-:Y:S01]  /*a6d0*/  FMUL R38, R78.reuse, R45 ;  /* 0x0000002d4e267220 */ /* 0x040fe20000400000 */
[C---:B------:R-:W-:Y:S01]  /*a6e0*/  FMUL R45, R78.reuse, R52 ;  /* 0x000000344e2d7220 */ /* 0x040fe20000400000 */
[----:B------:R-:W-:Y:S01]  /*a6f0*/  F2FP.F16.E5M2.UNPACK_B R163, R163.H1 ;  /* 0x000000a3ffa3723e */ /* 0x000fe200030004ff */
[----:B------:R-:W-:Y:S01]  /*a700*/  FFMA R31, R81, R112, R31 ;  /* 0x00000070511f7223 */ /* 0x000fe2000000001f */
[----:B------:R-:W-:Y:S01]  /*a710*/  FMUL R52, R78, R59 ;  /* 0x0000003b4e347220 */ /* 0x000fe20000400000 */
[----:B------:R-:W-:Y:S01]  /*a720*/  IADD3 R76, PT, PT, R76, 0x1, RZ ;  /* 0x000000014c4c7810 */ /* 0x000fe20007ffe0ff */
[C---:B------:R-:W-:Y:S01]  /*a730*/  FMUL R59, R78.reuse, R66 ;  /* 0x000000424e3b7220 */ /* 0x040fe20000400000 */
[----:B------:R-:W-:Y:S01]  /*a740*/  F2FP.SATFINITE.E5M2.F32.PACK_AB_MERGE_C R66, R13, R12, R14 ;  /* 0x0000000c0d42723e */ /* 0x000fe2000480600e */
[C---:B------:R-:W-:Y:S01]  /*a750*/  FMUL R32, R78.reuse, R39 ;  /* 0x000000274e207220 */ /* 0x040fe20000400000 */
[--C-:B------:R-:W-:Y:S02]  /*a760*/  HADD2.F32 R116, -RZ, R157.reuse.H0_H0 ;  /* 0x2000009dff747230 */ /* 0x100fe40000004100 */
[C---:B------:R-:W-:Y:S01]  /*a770*/  FMUL R35, R78.reuse, R42 ;  /* 0x0000002a4e237220 */ /* 0x040fe20000400000 */
[----:B------:R-:W-:Y:S02]  /*a780*/  HADD2.F32 R119, -RZ, R157.H1_H1 ;  /* 0x3000009dff777230 */ /* 0x000fe40000004100 */
[C---:B------:R-:W-:Y:S01]  /*a790*/  FFMA R32, R81.reuse, R115, R32 ;  /* 0x0000007351207223 */ /* 0x040fe20000000020 */
[----:B------:R-:W-:Y:S01]  /*a7a0*/  FMUL R36, R78, R43 ;  /* 0x0000002b4e247220 */ /* 0x000fe20000400000 */
[C---:B------:R-:W-:Y:S01]  /*a7b0*/  FFMA R33, R81.reuse, R114, R33 ;  /* 0x0000007251217223 */ /* 0x040fe20000000021 */
[C---:B------:R-:W-:Y:S01]  /*a7c0*/  FFMA R34, R81.reuse, R117, R34 ;  /* 0x0000007551227223 */ /* 0x040fe20000000022 */
[--C-:B------:R-:W-:Y:S01]  /*a7d0*/  HADD2.F32 R120, -RZ, R158.reuse.H0_H0 ;  /* 0x2000009eff787230 */ /* 0x100fe20000004100 */
[----:B------:R-:W-:Y:S01]  /*a7e0*/  F2FP.SATFINITE.E5M2.F32.PACK_AB_MERGE_C R32, R32, R31, RZ ;  /* 0x0000001f2020723e */ /* 0x000fe200048060ff */
[C---:B------:R-:W-:Y:S01]  /*a7f0*/  FFMA R35, R81.reuse, R116, R35 ;  /* 0x0000007451237223 */ /* 0x040fe20000000023 */
[----:B------:R-:W-:Y:S02]  /*a800*/  HADD2.F32 R123, -RZ, R158.H1_H1 ;  /* 0x3000009eff7b7230 */ /* 0x000fe40000004100 */
[----:B------:R-:W-:Y:S01]  /*a810*/  FMUL R39, R78, R46 ;  /* 0x0000002e4e277220 */ /* 0x000fe20000400000 */
[----:B------:R-:W-:Y:S01]  /*a820*/  F2FP.SATFINITE.E5M2.F32.PACK_AB_MERGE_C R32, R30, R29, R32 ;  /* 0x0000001d1e20723e */ /* 0x000fe20004806020 */
[C---:B------:R-:W-:Y:S01]  /*a830*/  FFMA R36, R81.reuse, R119, R36 ;  /* 0x0000007751247223 */ /* 0x040fe20000000024 */
[C---:B------:R-:W-:Y:S01]  /*a840*/  FMUL R40, R78.reuse, R47 ;  /* 0x0000002f4e287220 */ /* 0x040fe20000400000 */
[C---:B------:R-:W-:Y:S01]  /*a850*/  FFMA R37, R81.reuse, R118, R37 ;  /* 0x0000007651257223 */ /* 0x040fe20000000025 */
[C---:B------:R-:W-:Y:S01]  /*a860*/  FFMA R38, R81.reuse, R121, R38 ;  /* 0x0000007951267223 */ /* 0x040fe20000000026 */
[C---:B------:R-:W-:Y:S01]  /*a870*/  FMUL R42, R78.reuse, R49 ;  /* 0x000000314e2a7220 */ /* 0x040fe20000400000 */
        /* <DEDUP_REMOVED lines=8> */
[C---:B------:R-:W-:Y:S01]  /*a900*/  FMUL R57, R78.reuse, R64 ;  /* 0x000000404e397220 */ /* 0x040fe20000400000 */
[----:B------:R-:W-:Y:S01]  /*a910*/  FFMA R42, R81, R125, R42 ;  /* 0x0000007d512a7223 */ /* 0x000fe2000000002a */
[C---:B------:R-:W-:Y:S01]  /*a920*/  FMUL R46, R78.reuse, R53 ;  /* 0x000000354e2e7220 */ /* 0x040fe20000400000 */
[--C-:B------:R-:W-:Y:S01]  /*a930*/  HADD2.F32 R128, -RZ, R160.reuse.H0_H0 ;  /* 0x200000a0ff807230 */ /* 0x100fe20000004100 */
[----:B------:R-:W-:Y:S01]  /*a940*/  F2FP.SATFINITE.E5M2.F32.PACK_AB_MERGE_C R64, R5, R4, R86 ;  /* 0x000000040540723e */ /* 0x000fe20004806056 */
[C---:B------:R-:W-:Y:S01]  /*a950*/  FMUL R51, R78.reuse, R58 ;  /* 0x0000003a4e337220 */ /* 0x040fe20000400000 */
[C---:B------:R-:W-:Y:S01]  /*a960*/  FMUL R53, R78.reuse, R60 ;  /* 0x0000003c4e357220 */ /* 0x040fe20000400000 */
[C---:B------:R-:W-:Y:S01]  /*a970*/  FFMA R43, R81.reuse, R124, R43 ;  /* 0x0000007c512b7223 */ /* 0x040fe2000000002b */
[----:B------:R-:W-:Y:S02]  /*a980*/  HADD2.F32 R131, -RZ, R160.H1_H1 ;  /* 0x300000a0ff837230 */ /* 0x000fe40000004100 */
[C---:B------:R-:W-:Y:S01]  /*a990*/  FMUL R47, R78.reuse, R54 ;  /* 0x000000364e2f7220 */ /* 0x040fe20000400000 */
[C---:B------:R-:W-:Y:S01]  /*a9a0*/  FMUL R58, R78.reuse, R65 ;  /* 0x000000414e3a7220 */ /* 0x040fe20000400000 */
[----:B------:R-:W-:Y:S01]  /*a9b0*/  FMUL R60, R78, R67 ;  /* 0x000000434e3c7220 */ /* 0x000fe20000400000 */
[----:B------:R-:W-:Y:S01]  /*a9c0*/  F2FP.SATFINITE.E5M2.F32.PACK_AB_MERGE_C R5, R20, R11, RZ ;  /* 0x0000000b1405723e */ /* 0x000fe200048060ff */
[----:B------:R-:W-:Y:S01]  /*a9d0*/  FFMA R44, R81, R127, R44 ;  /* 0x0000007f512c7223 */ /* 0x000fe2000000002c */
[C---:B------:R-:W-:Y:S01]  /*a9e0*/  FMUL R48, R78.reuse, R55 ;  /* 0x000000374e307220 */ /* 0x040fe20000400000 */
[----:B------:R-:W-:Y:S01]  /*a9f0*/  F2FP.SATFINITE.E5M2.F32.PACK_AB_MERGE_C R65, R9, R8, R138 ;  /* 0x000000080941723e */ /* 0x000fe2000480608a */
[----:B------:R-:W-:Y:S01]  /*aa00*/  FFMA R45, R81, R126, R45 ;  /* 0x0000007e512d7223 */ /* 0x000fe2000000002d */
[----:B------:R-:W-:Y:S01]  /*aa10*/  F2FP.SATFINITE.E5M2.F32.PACK_AB_MERGE_C R67, R17, R16, R18 ;  /* 0x000000101143723e */ /* 0x000fe20004806012 */
[----:B------:R-:W-:Y:S01]  /*aa20*/  FMUL R49, R78, R56 ;  /* 0x000000384e317220 */ /* 0x000fe20000400000 */
[C---:B------:R-:W-:Y:S01]  /*aa30*/  FFMA R46, R81.reuse, R129, R46 ;  /* 0x00000081512e7223 */ /* 0x040fe2000000002e */
[--C-:B------:R-:W-:Y:S02]  /*aa40*/  HADD2.F32 R132, -RZ, R161.reuse.H0_H0 ;  /* 0x200000a1ff847230 */ /* 0x100fe40000004100 */
[C---:B------:R-:W-:Y:S01]  /*aa50*/  FFMA R47, R81.reuse, R128, R47 ;  /* 0x00000080512f7223 */ /* 0x040fe2000000002f */
[----:B------:R1:W-:Y:S01]  /*aa60*/  STS.128 [R172+UR49+0xa200], R64 ;  /* 0x00a20040ac007988 */ /* 0x0003e20008000c31 */
[----:B------:R-:W-:Y:S01]  /*aa70*/  HADD2.F32 R135, -RZ, R161.H1_H1 ;  /* 0x300000a1ff877230 */ /* 0x000fe20000004100 */
[----:B------:R-:W-:Y:S01]  /*aa80*/  F2FP.SATFINITE.E5M2.F32.PACK_AB_MERGE_C R5, R10, R7, R5 ;  /* 0x000000070a05723e */ /* 0x000fe20004806005 */
[C---:B------:R-:W-:Y:S01]  /*aa90*/  FFMA R48, R81.reuse, R131, R48 ;  /* 0x0000008351307223 */ /* 0x040fe20000000030 */
[----:B------:R-:W-:Y:S01]  /*aaa0*/  F2FP.SATFINITE.E5M2.F32.PACK_AB_MERGE_C R7, R28, R27, RZ ;  /* 0x0000001b1c07723e */ /* 0x000fe200048060ff */
        /* <DEDUP_REMOVED lines=8> */
[----:B------:R-:W-:Y:S01]  /*ab30*/  FMUL R56, R78, R63 ;  /* 0x0000003f4e387220 */ /* 0x000fe20000400000 */
[----:B------:R-:W-:Y:S01]  /*ab40*/  F2FP.SATFINITE.E5M2.F32.PACK_AB_MERGE_C R4, R2, R0, R3 ;  /* 0x000000000204723e */ /* 0x000fe20004806003 */
[C---:B------:R-:W-:Y:S01]  /*ab50*/  FFMA R53, R81.reuse, R134, R53 ;  /* 0x0000008651357223 */ /* 0x040fe20000000035 */
[----:B------:R-:W-:Y:S01]  /*ab60*/  F2FP.SATFINITE.E5M2.F32.PACK_AB_MERGE_C R7, R26, R25, R7 ;  /* 0x000000191a07723e */ /* 0x000fe20004806007 */
[C---:B------:R-:W-:Y:S01]  /*ab70*/  FFMA R54, R81.reuse, R137, R54 ;  /* 0x0000008951367223 */ /* 0x040fe20000000036 */
[--C-:B------:R-:W-:Y:S02]  /*ab80*/  HADD2.F32 R84, -RZ, R163.reuse.H0_H0 ;  /* 0x200000a3ff547230 */ /* 0x100fe40000004100 */
[C---:B------:R-:W-:Y:S01]  /*ab90*/  FFMA R55, R81.reuse, R136, R55 ;  /* 0x0000008851377223 */ /* 0x040fe20000000037 */
[----:B------:R-:W-:Y:S01]  /*aba0*/  HADD2.F32 R85, -RZ, R163.H1_H1 ;  /* 0x300000a3ff557230 */ /* 0x000fe20000004100 */
[----:B------:R1:W-:Y:S01]  /*abb0*/  STS.128 [R192+0xa010], R4 ;  /* 0x00a01004c0007388 */ /* 0x0003e20000000c00 */
[----:B------:R-:W-:Y:S01]  /*abc0*/  F2FP.SATFINITE.E5M2.F32.PACK_AB_MERGE_C R35, R36, R35, RZ ;  /* 0x000000232423723e */ /* 0x000fe200048060ff */
[C---:B------:R-:W-:Y:S01]  /*abd0*/  FFMA R56, R81.reuse, R139, R56 ;  /* 0x0000008b51387223 */ /* 0x040fe20000000038 */
[----:B------:R-:W-:Y:S01]  /*abe0*/  F2FP.SATFINITE.E5M2.F32.PACK_AB_MERGE_C R39, R40, R39, RZ ;  /* 0x000000272827723e */ /* 0x000fe200048060ff */
[C---:B------:R-:W-:Y:S01]  /*abf0*/  FFMA R57, R81.reuse, R82, R57 ;  /* 0x0000005251397223 */ /* 0x040fe20000000039 */
[----:B------:R-:W-:Y:S01]  /*ac00*/  F2FP.SATFINITE.E5M2.F32.PACK_AB_MERGE_C R43, R44, R43, RZ ;  /* 0x0000002b2c2b723e */ /* 0x000fe200048060ff */
[C---:B------:R-:W-:Y:S01]  /*ac10*/  FFMA R58, R81.reuse, R83, R58 ;  /* 0x00000053513a7223 */ /* 0x040fe2000000003a */
[C---:B------:R-:W-:Y:S01]  /*ac20*/  FFMA R59, R81.reuse, R84, R59 ;  /* 0x00000054513b7223 */ /* 0x040fe2000000003b */
[----:B------:R-:W-:Y:S01]  /*ac30*/  F2FP.SATFINITE.E5M2.F32.PACK_AB_MERGE_C R33, R34, R33, R35 ;  /* 0x000000212221723e */ /* 0x000fe20004806023 */
        /* <DEDUP_REMOVED lines=11> */
[----:B------:R-:W-:Y:S05]  /*acf0*/  F2FP.SATFINITE.E5M2.F32.PACK_AB_MERGE_C R51, R58, R57, R59 ;  /* 0x000000393a33723e */ /* 0x000fea000480603b */
        /* <DEDUP_REMOVED lines=18> */
.L_x_123:
[----:B------:R-:W-:Y:S05]  /*ae20*/  BSYNC.RECONVERGENT B0 ;  /* 0x0000000000007941 */ /* 0x000fea0003800200 */
.L_x_122:
[----:B------:R-:W-:Y:S01]  /*ae30*/  BAR.SYNC.DEFER_BLOCKING 0x1, 0x80 ;  /* 0x0042000000007b1d */ /* 0x000fe20000010000 */
[----:B------:R-:W-:Y:S01]  /*ae40*/  ISETP.NE.AND P2, PT, R190, RZ, PT ;  /* 0x000000ffbe00720c */ /* 0x000fe20003f45270 */
[----:B------:R-:W-:Y:S01]  /*ae50*/  IMAD.IADD R20, R75, 0x1, R147 ;  /* 0x000000014b147824 */ /* 0x000fe200078e0293 */
[----:B------:R-:W-:Y:S01]  /*ae60*/  ISETP.NE.AND P0, PT, R191, 0x2, PT ;  /* 0x00000002bf00780c */ /* 0x000fe20003f05270 */
[----:B------:R-:W-:Y:S01]  /*ae70*/  IMAD.IADD R21, R77, 0x1, R170 ;  /* 0x000000014d157824 */ /* 0x000fe200078e02aa */
[----:B------:R-:W-:Y:S02]  /*ae80*/  ISETP.NE.AND P1, PT, R76, 0x2, PT ;  /* 0x000000024c00780c */ /* 0x000fe40003f25270 */
[----:B------:R-:W-:Y:S02]  /*ae90*/  SEL R3, RZ, 0x1, P0 ;  /* 0x00000001ff037807 */ /* 0x000fe40000000000 */
[----:B------:R-:W-:Y:S02]  /*aea0*/  SEL R0, RZ, 0x1, P1 ;  /* 0x00000001ff007807 */ /* 0x000fe40000800000 */
[----:B------:R-:W-:Y:S02]  /*aeb0*/  LOP3.LUT R182, R182, R3, RZ, 0x3c, !PT ;  /* 0x00000003b6b67212 */ /* 0x000fe400078e3cff */
[----:B------:R-:W-:Y:S02]  /*aec0*/  LOP3.LUT R183, R183, R0, RZ, 0x3c, !PT ;  /* 0x00000000b7b77212 */ /* 0x000fe400078e3cff */
[----:B------:R-:W-:Y:S02]  /*aed0*/  @P2 R2UR UR36, R179 ;  /* 0x00000000b32422ca */ /* 0x000fe400000e0000 */
[----:B------:R-:W-:Y:S02]  /*aee0*/  SEL R191, R191, RZ, P0 ;  /* 0x000000ffbfbf7207 */ /* 0x000fe40000000000 */
[----:B------:R-:W-:Y:S01]  /*aef0*/  SEL R76, R76, RZ, P1 ;  /* 0x000000ff4c4c7207 */ /* 0x000fe20000800000 */
[----:B------:R-:W-:Y:S10]  /*af00*/  @P2 BRA `(.L_x_124) ;  /* 0xffffff9800d82947 */ /* 0x000ff4000383ffff */
[----:B------:R-:W-:Y:S05]  /*af10*/  EXIT ;  /* 0x000000000000794d */ /* 0x000fea0003800000 */
.L_x_19:
[----:B--2---:R2:W1:Y:S02]  /*af20*/  SYNCS.PHASECHK.TRANS64.TRYWAIT P0, [R3+URZ+0xd0], R2 ;  /* 0x0000d002030075a7 */ /* 0x00446400080011ff */
[----:B-1----:R-:W-:Y:S05]  /*af30*/  @!P0 NANOSLEEP.SYNCS 0x989680 ;  /* 0x009896800000895d */ /* 0x002fea0003900000 */
[----:B------:R-:W1:Y:S02]  /*af40*/  @!P0 SYNCS.PHASECHK.TRANS64 P0, [R3+URZ+0xd0], R2 ;  /* 0x0000d002030085a7 */ /* 0x000e6400080010ff */
[----:B-1----:R-:W-:Y:S05]  /*af50*/  @!P0 BRA `(.L_x_19) ;  /* 0xfffffffc00f08947 */ /* 0x002fea000383ffff */
[----:B------:R-:W-:Y:S05]  /*af60*/  BRA `(.L_x_125) ;  /* 0xffffff6400847947 */ /* 0x000fea000383ffff */
.L_x_22:
[----:B-1----:R-:W-:-:S07]  /*af70*/  MOV R2, UR33 ;  /* 0x0000002100027c02 */ /* 0x002fce0008000f00 */
.L_x_126:
[----:B-1----:R1:W2:Y:S02]  /*af80*/  SYNCS.PHASECHK.TRANS64.TRYWAIT P0, [R2+URZ+0x18], R5 ;  /* 0x00001805020075a7 */ /* 0x0022a400080011ff */
[----:B--2---:R-:W-:Y:S05]  /*af90*/  @!P0 NANOSLEEP.SYNCS 0x989680 ;  /* 0x009896800000895d */ /* 0x004fea0003900000 */
[----:B------:R-:W2:Y:S02]  /*afa0*/  @!P0 SYNCS.PHASECHK.TRANS64 P0, [R2+URZ+0x18], R5 ;  /* 0x00001805020085a7 */ /* 0x000ea400080010ff */
[----:B--2---:R-:W-:Y:S05]  /*afb0*/  @!P0 BRA `(.L_x_126) ;  /* 0xfffffffc00f08947 */ /* 0x004fea000383ffff */
[----:B------:R-:W-:Y:S05]  /*afc0*/  BRA `(.L_x_21) ;  /* 0xffffff6400d47947 */ /* 0x000fea000383ffff */
.L_x_28:
[----:B-1----:R-:W-:-:S07]  /*afd0*/  MOV R2, UR17 ;  /* 0x0000001100027c02 */ /* 0x002fce0008000f00 */
.L_x_127:
[----:B-1----:R1:W2:Y:S02]  /*afe0*/  SYNCS.PHASECHK.TRANS64.TRYWAIT P0, [R2+URZ+0x18], R5 ;  /* 0x00001805020075a7 */ /* 0x0022a400080011ff */
[----:B--2---:R-:W-:Y:S05]  /*aff0*/  @!P0 NANOSLEEP.SYNCS 0x989680 ;  /* 0x009896800000895d */ /* 0x004fea0003900000 */
[----:B------:R-:W2:Y:S02]  /*b000*/  @!P0 SYNCS.PHASECHK.TRANS64 P0, [R2+URZ+0x18], R5 ;  /* 0x00001805020085a7 */ /* 0x000ea400080010ff */
[----:B--2---:R-:W-:Y:S05]  /*b010*/  @!P0 BRA `(.L_x_127) ;  /* 0xfffffffc00f08947 */ /* 0x004fea000383ffff */
[----:B------:R-:W-:Y:S05]  /*b020*/  BRA `(.L_x_27) ;  /* 0xffffff68007c7947 */ /* 0x000fea000383ffff */
.L_x_32:
[----:B-1----:R1:W2:Y:S02]  /*b030*/  SYNCS.PHASECHK.TRANS64.TRYWAIT P0, [R2+URZ+0x80], R3 ;  /* 0x00008003020075a7 */ /* 0x0022a400080011ff */
[----:B--2---:R-:W-:Y:S05]  /*b040*/  @!P0 NANOSLEEP.SYNCS 0x989680 ;  /* 0x009896800000895d */ /* 0x004fea0003900000 */
[----:B------:R-:W2:Y:S02]  /*b050*/  @!P0 SYNCS.PHASECHK.TRANS64 P0, [R2+URZ+0x80], R3 ;  /* 0x00008003020085a7 */ /* 0x000ea400080010ff */
[----:B--2---:R-:W-:Y:S05]  /*b060*/  @!P0 BRA `(.L_x_32) ;  /* 0xfffffffc00f08947 */ /* 0x004fea000383ffff */
[----:B------:R-:W-:Y:S05]  /*b070*/  BRA `(.L_x_128) ;  /* 0xffffff6c000c7947 */ /* 0x000fea000383ffff */
.L_x_36:
[----:B----4-:R-:W-:-:S07]  /*b080*/  MOV R0, UR5 ;  /* 0x0000000500007c02 */ /* 0x010fce0008000f00 */
.L_x_129:
[----:B-1----:R1:W2:Y:S02]  /*b090*/  SYNCS.PHASECHK.TRANS64.TRYWAIT P0, [R0+URZ], R3 ;  /* 0x00000003000075a7 */ /* 0x0022a400080011ff */
[----:B--2---:R-:W-:Y:S05]  /*b0a0*/  @!P0 NANOSLEEP.SYNCS 0x989680 ;  /* 0x009896800000895d */ /* 0x004fea0003900000 */
[----:B------:R-:W2:Y:S02]  /*b0b0*/  @!P0 SYNCS.PHASECHK.TRANS64 P0, [R0+URZ], R3 ;  /* 0x00000003000085a7 */ /* 0x000ea400080010ff */
[----:B--2---:R-:W-:Y:S05]  /*b0c0*/  @!P0 BRA `(.L_x_129) ;  /* 0xfffffffc00f08947 */ /* 0x004fea000383ffff */
[----:B------:R-:W-:Y:S05]  /*b0d0*/  BRA `(.L_x_130) ;  /* 0xffffff70007c7947 */ /* 0x000fea000383ffff */
.L_x_37:
[----:B----4-:R-:W-:-:S07]  /*b0e0*/  MOV R0, UR5 ;  /* 0x0000000500007c02 */ /* 0x010fce0008000f00 */
.L_x_131:
[----:B-1----:R1:W2:Y:S02]  /*b0f0*/  SYNCS.PHASECHK.TRANS64.TRYWAIT P0, [R0+URZ], R3 ;  /* 0x00000003000075a7 */ /* 0x0022a400080011ff */
[----:B--2---:R-:W-:Y:S05]  /*b100*/  @!P0 NANOSLEEP.SYNCS 0x989680 ;  /* 0x009896800000895d */ /* 0x004fea0003900000 */
[----:B------:R-:W2:Y:S02]  /*b110*/  @!P0 SYNCS.PHASECHK.TRANS64 P0, [R0+URZ], R3 ;  /* 0x00000003000085a7 */ /* 0x000ea400080010ff */
[----:B--2---:R-:W-:Y:S05]  /*b120*/  @!P0 BRA `(.L_x_131) ;  /* 0xfffffffc00f08947 */ /* 0x004fea000383ffff */
[----:B------:R-:W-:Y:S05]  /*b130*/  BRA `(.L_x_132) ;  /* 0xffffff7000887947 */ /* 0x000fea000383ffff */
.L_x_40:
[----:B-1----:R1:W2:Y:S02]  /*b140*/  SYNCS.PHASECHK.TRANS64.TRYWAIT P0, [R0+URZ+0xc0], R5 ;  /* 0x0000c005000075a7 */ /* 0x0022a400080011ff */
[----:B--2---:R-:W-:Y:S05]  /*b150*/  @!P0 NANOSLEEP.SYNCS 0x989680 ;  /* 0x009896800000895d */ /* 0x004fea0003900000 */
[----:B------:R-:W2:Y:S02]  /*b160*/  @!P0 SYNCS.PHASECHK.TRANS64 P0, [R0+URZ+0xc0], R5 ;  /* 0x0000c005000085a7 */ /* 0x000ea400080010ff */
[----:B--2---:R-:W-:Y:S05]  /*b170*/  @!P0 BRA `(.L_x_40) ;  /* 0xfffffffc00f08947 */ /* 0x004fea000383ffff */
[----:B------:R-:W-:Y:S05]  /*b180*/  BRA `(.L_x_133) ;  /* 0xffffff7000e47947 */ /* 0x000fea000383ffff */
.L_x_41:
[----:B------:R-:W-:-:S07]  /*b190*/  MOV R0, UR5 ;  /* 0x0000000500007c02 */ /* 0x000fce0008000f00 */
.L_x_134:
[----:B-1----:R1:W2:Y:S02]  /*b1a0*/  SYNCS.PHASECHK.TRANS64.TRYWAIT P0, [R0+URZ+0x90], R5 ;  /* 0x00009005000075a7 */ /* 0x0022a400080011ff */
[----:B--2---:R-:W-:Y:S05]  /*b1b0*/  @!P0 NANOSLEEP.SYNCS 0x989680 ;  /* 0x009896800000895d */ /* 0x004fea0003900000 */
[----:B------:R-:W2:Y:S02]  /*b1c0*/  @!P0 SYNCS.PHASECHK.TRANS64 P0, [R0+URZ+0x90], R5 ;  /* 0x00009005000085a7 */ /* 0x000ea400080010ff */
[----:B--2---:R-:W-:Y:S05]  /*b1d0*/  @!P0 BRA `(.L_x_134) ;  /* 0xfffffffc00f08947 */ /* 0x004fea000383ffff */
[----:B------:R-:W-:Y:S05]  /*b1e0*/  BRA `(.L_x_135) ;  /* 0xffffff7000f47947 */ /* 0x000fea000383ffff */
.L_x_42:
[----:B-1----:R1:W2:Y:S02]  /*b1f0*/  SYNCS.PHASECHK.TRANS64.TRYWAIT P1, [R0+URZ+0x80], R5 ;  /* 0x00008005000075a7 */ /* 0x0022a400080211ff */
[----:B--2---:R-:W-:Y:S05]  /*b200*/  @!P1 NANOSLEEP.SYNCS 0x989680 ;  /* 0x009896800000995d */ /* 0x004fea0003900000 */
[----:B------:R-:W2:Y:S02]  /*b210*/  @!P1 SYNCS.PHASECHK.TRANS64 P1, [R0+URZ+0x80], R5 ;  /* 0x00008005000095a7 */ /* 0x000ea400080210ff */
[----:B--2---:R-:W-:Y:S05]  /*b220*/  @!P1 BRA `(.L_x_42) ;  /* 0xfffffffc00f09947 */ /* 0x004fea000383ffff */
[----:B------:R-:W-:Y:S05]  /*b230*/  BRA `(.L_x_136) ;  /* 0xffffff7400247947 */ /* 0x000fea000383ffff */
.L_x_45:
[----:B------:R-:W-:-:S07]  /*b240*/  MOV R0, UR5 ;  /* 0x0000000500007c02 */ /* 0x000fce0008000f00 */
.L_x_137:
[----:B-1----:R1:W2:Y:S02]  /*b250*/  SYNCS.PHASECHK.TRANS64.TRYWAIT P0, [R0+URZ+0x90], R3 ;  /* 0x00009003000075a7 */ /* 0x0022a400080011ff */
[----:B--2---:R-:W-:Y:S05]  /*b260*/  @!P0 NANOSLEEP.SYNCS 0x989680 ;  /* 0x009896800000895d */ /* 0x004fea0003900000 */
[----:B------:R-:W2:Y:S02]  /*b270*/  @!P0 SYNCS.PHASECHK.TRANS64 P0, [R0+URZ+0x90], R3 ;  /* 0x00009003000085a7 */ /* 0x000ea400080010ff */
[----:B--2---:R-:W-:Y:S05]  /*b280*/  @!P0 BRA `(.L_x_137) ;  /* 0xfffffffc00f08947 */ /* 0x004fea000383ffff */
[----:B------:R-:W-:Y:S05]  /*b290*/  BRA `(.L_x_44) ;  /* 0xffffff7400787947 */ /* 0x000fea000383ffff */
.L_x_52:
[----:B-1----:R1:W2:Y:S02]  /*b2a0*/  SYNCS.PHASECHK.TRANS64.TRYWAIT P1, [R0+URZ+0x80], R5 ;  /* 0x00008005000075a7 */ /* 0x0022a400080211ff */
[----:B--2---:R-:W-:Y:S05]  /*b2b0*/  @!P1 NANOSLEEP.SYNCS 0x989680 ;  /* 0x009896800000995d */ /* 0x004fea0003900000 */
[----:B------:R-:W2:Y:S02]  /*b2c0*/  @!P1 SYNCS.PHASECHK.TRANS64 P1, [R0+URZ+0x80], R5 ;  /* 0x00008005000095a7 */ /* 0x000ea400080210ff */
[----:B--2---:R-:W-:Y:S05]  /*b2d0*/  @!P1 BRA `(.L_x_52) ;  /* 0xfffffffc00f09947 */ /* 0x004fea000383ffff */
[----:B------:R-:W-:Y:S05]  /*b2e0*/  BRA `(.L_x_138) ;  /* 0xffffff7800e87947 */ /* 0x000fea000383ffff */
.L_x_53:
[----:B------:R-:W-:-:S07]  /*b2f0*/  MOV R3, UR7 ;  /* 0x0000000700037c02 */ /* 0x000fce0008000f00 */
.L_x_139:
[----:B-1----:R1:W2:Y:S02]  /*b300*/  SYNCS.PHASECHK.TRANS64.TRYWAIT P0, [R3+URZ+0xb0], R0 ;  /* 0x0000b000030075a7 */ /* 0x0022a400080011ff */
[----:B--2---:R-:W-:Y:S05]  /*b310*/  @!P0 NANOSLEEP.SYNCS 0x989680 ;  /* 0x009896800000895d */ /* 0x004fea0003900000 */
[----:B------:R-:W2:Y:S02]  /*b320*/  @!P0 SYNCS.PHASECHK.TRANS64 P0, [R3+URZ+0xb0], R0 ;  /* 0x0000b000030085a7 */ /* 0x000ea400080010ff */
[----:B--2---:R-:W-:Y:S05]  /*b330*/  @!P0 BRA `(.L_x_139) ;  /* 0xfffffffc00f08947 */ /* 0x004fea000383ffff */
[----:B------:R-:W-:Y:S05]  /*b340*/  BRA `(.L_x_140) ;  /* 0xffffff7c00207947 */ /* 0x000fea000383ffff */
.L_x_56:
[----:B------:R-:W-:Y:S07]  /*b350*/  MOV R0, UR6 ;  /* 0x0000000600007c02 */ /* 0x000fee0008000f00 */
.L_x_141:
[----:B-1----:R1:W2:Y:S02]  /*b360*/  SYNCS.PHASECHK.TRANS64.TRYWAIT P0, [R0+URZ], R3 ;  /* 0x00000003000075a7 */ /* 0x0022a400080011ff */
[----:B--2---:R-:W-:Y:S05]  /*b370*/  @!P0 NANOSLEEP.SYNCS 0x989680 ;  /* 0x009896800000895d */ /* 0x004fea0003900000 */
[----:B------:R-:W2:Y:S02]  /*b380*/  @!P0 SYNCS.PHASECHK.TRANS64 P0, [R0+URZ], R3 ;  /* 0x00000003000085a7 */ /* 0x000ea400080010ff */
[----:B--2---:R-:W-:Y:S05]  /*b390*/  @!P0 BRA `(.L_x_141) ;  /* 0xfffffffc00f08947 */ /* 0x004fea000383ffff */
[----:B------:R-:W-:Y:S05]  /*b3a0*/  BRA `(.L_x_55) ;  /* 0xffffff7c003c7947 */ /* 0x000fea000383ffff */
.L_x_59:
[----:B------:R-:W-:-:S07]  /*b3b0*/  MOV R0, UR6 ;  /* 0x0000000600007c02 */ /* 0x000fce0008000f00 */
.L_x_142:
[----:B--2---:R2:W4:Y:S02]  /*b3c0*/  SYNCS.PHASECHK.TRANS64.TRYWAIT P0, [R0+URZ], R3 ;  /* 0x00000003000075a7 */ /* 0x00452400080011ff */
[----:B----4-:R-:W-:Y:S05]  /*b3d0*/  @!P0 NANOSLEEP.SYNCS 0x989680 ;  /* 0x009896800000895d */ /* 0x010fea0003900000 */
[----:B------:R-:W4:Y:S02]  /*b3e0*/  @!P0 SYNCS.PHASECHK.TRANS64 P0, [R0+URZ], R3 ;  /* 0x00000003000085a7 */ /* 0x000f2400080010ff */
[----:B----4-:R-:W-:Y:S05]  /*b3f0*/  @!P0 BRA `(.L_x_142) ;  /* 0xfffffffc00f08947 */ /* 0x010fea000383ffff */
[----:B------:R-:W-:Y:S05]  /*b400*/  BRA `(.L_x_143) ;  /* 0xffffff8000187947 */ /* 0x000fea000383ffff */
.L_x_60:
[----:B------:R-:W-:-:S07]  /*b410*/  MOV R0, UR7 ;  /* 0x0000000700007c02 */ /* 0x000fce0008000f00 */
.L_x_144:
[----:B-1----:R1:W2:Y:S02]  /*b420*/  SYNCS.PHASECHK.TRANS64.TRYWAIT P0, [R0+URZ], R3 ;  /* 0x00000003000075a7 */ /* 0x0022a400080011ff */
[----:B--2---:R-:W-:Y:S05]  /*b430*/  @!P0 NANOSLEEP.SYNCS 0x989680 ;  /* 0x009896800000895d */ /* 0x004fea0003900000 */
[----:B------:R-:W2:Y:S02]  /*b440*/  @!P0 SYNCS.PHASECHK.TRANS64 P0, [R0+URZ], R3 ;  /* 0x00000003000085a7 */ /* 0x000ea400080010ff */
[----:B--2---:R-:W-:Y:S05]  /*b450*/  @!P0 BRA `(.L_x_144) ;  /* 0xfffffffc00f08947 */ /* 0x004fea000383ffff */
[----:B------:R-:W-:Y:S05]  /*b460*/  BRA `(.L_x_145) ;  /* 0xffffff8000247947 */ /* 0x000fea000383ffff */
.L_x_65:
[----:B--2---:R2:W3:Y:S02]  /*b470*/  SYNCS.PHASECHK.TRANS64.TRYWAIT P0, [R0+URZ+0x80], R3 ;  /* 0x00008003000075a7 */ /* 0x0044e400080011ff */
[----:B---3--:R-:W-:Y:S05]  /*b480*/  @!P0 NANOSLEEP.SYNCS 0x989680 ;  /* 0x009896800000895d */ /* 0x008fea0003900000 */
[----:B------:R-:W3:Y:S02]  /*b490*/  @!P0 SYNCS.PHASECHK.TRANS64 P0, [R0+URZ+0x80], R3 ;  /* 0x00008003000085a7 */ /* 0x000ee400080010ff */
[----:B---3--:R-:W-:Y:S05]  /*b4a0*/  @!P0 BRA `(.L_x_65) ;  /* 0xfffffffc00f08947 */ /* 0x008fea000383ffff */
[----:B------:R-:W-:Y:S05]  /*b4b0*/  BRA `(.L_x_146) ;  /* 0xffffff8400307947 */ /* 0x000fea000383ffff */
.L_x_68:
[----:B------:R-:W-:Y:S07]  /*b4c0*/  MOV R0, UR7 ;  /* 0x0000000700007c02 */ /* 0x000fee0008000f00 */
.L_x_147:
[----:B--2---:R2:W3:Y:S02]  /*b4d0*/  SYNCS.PHASECHK.TRANS64.TRYWAIT P0, [R0+URZ+0x78], R3 ;  /* 0x00007803000075a7 */ /* 0x0044e400080011ff */
[----:B---3--:R-:W-:Y:S05]  /*b4e0*/  @!P0 NANOSLEEP.SYNCS 0x989680 ;  /* 0x009896800000895d */ /* 0x008fea0003900000 */
[----:B------:R-:W3:Y:S02]  /*b4f0*/  @!P0 SYNCS.PHASECHK.TRANS64 P0, [R0+URZ+0x78], R3 ;  /* 0x00007803000085a7 */ /* 0x000ee400080010ff */
[----:B---3--:R-:W-:Y:S05]  /*b500*/  @!P0 BRA `(.L_x_147) ;  /* 0xfffffffc00f08947 */ /* 0x008fea000383ffff */
[----:B------:R-:W-:Y:S05]  /*b510*/  BRA `(.L_x_67) ;  /* 0xffffff8800107947 */ /* 0x000fea000383ffff */
.L_x_71:
[----:B------:R-:W-:Y:S07]  /*b520*/  MOV R3, UR7 ;  /* 0x0000000700037c02 */ /* 0x000fee0008000f00 */
.L_x_148:
[----:B-1----:R1:W2:Y:S02]  /*b530*/  SYNCS.PHASECHK.TRANS64.TRYWAIT P0, [R3+URZ+0x50], R12 ;  /* 0x0000500c030075a7 */ /* 0x0022a400080011ff */
[----:B--2---:R-:W-:Y:S05]  /*b540*/  @!P0 NANOSLEEP.SYNCS 0x989680 ;  /* 0x009896800000895d */ /* 0x004fea0003900000 */
[----:B------:R-:W2:Y:S02]  /*b550*/  @!P0 SYNCS.PHASECHK.TRANS64 P0, [R3+URZ+0x50], R12 ;  /* 0x0000500c030085a7 */ /* 0x000ea400080010ff */
[----:B--2---:R-:W-:Y:S05]  /*b560*/  @!P0 BRA `(.L_x_148) ;  /* 0xfffffffc00f08947 */ /* 0x004fea000383ffff */
[----:B------:R-:W-:Y:S05]  /*b570*/  BRA `(.L_x_149) ;  /* 0xffffff8800887947 */ /* 0x000fea000383ffff */
.L_x_72:
[----:B-1----:R-:W-:Y:S07]  /*b580*/  MOV R3, UR7 ;  /* 0x0000000700037c02 */ /* 0x002fee0008000f00 */
.L_x_150:
[----:B-1----:R1:W2:Y:S02]  /*b590*/  SYNCS.PHASECHK.TRANS64.TRYWAIT P0, [R3+URZ+0x58], R12 ;  /* 0x0000580c030075a7 */ /* 0x0022a400080011ff */
[----:B--2---:R-:W-:Y:S05]  /*b5a0*/  @!P0 NANOSLEEP.SYNCS 0x989680 ;  /* 0x009896800000895d */ /* 0x004fea0003900000 */
[----:B------:R-:W2:Y:S02]  /*b5b0*/  @!P0 SYNCS.PHASECHK.TRANS64 P0, [R3+URZ+0x58], R12 ;  /* 0x0000580c030085a7 */ /* 0x000ea400080010ff */
[----:B--2---:R-:W-:Y:S05]  /*b5c0*/  @!P0 BRA `(.L_x_150) ;  /* 0xfffffffc00f08947 */ /* 0x004fea000383ffff */
[----:B------:R-:W-:Y:S05]  /*b5d0*/  BRA `(.L_x_151) ;  /* 0xffffff8800c47947 */ /* 0x000fea000383ffff */
.L_x_73:
[----:B-1----:R-:W-:Y:S07]  /*b5e0*/  MOV R3, UR7 ;  /* 0x0000000700037c02 */ /* 0x002fee0008000f00 */
.L_x_152:
[----:B-1----:R1:W2:Y:S02]  /*b5f0*/  SYNCS.PHASECHK.TRANS64.TRYWAIT P0, [R3+URZ+0x60], R12 ;  /* 0x0000600c030075a7 */ /* 0x0022a400080011ff */
[----:B--2---:R-:W-:Y:S05]  /*b600*/  @!P0 NANOSLEEP.SYNCS 0x989680 ;  /* 0x009896800000895d */ /* 0x004fea0003900000 */
[----:B------:R-:W2:Y:S02]  /*b610*/  @!P0 SYNCS.PHASECHK.TRANS64 P0, [R3+URZ+0x60], R12 ;  /* 0x0000600c030085a7 */ /* 0x000ea400080010ff */
[----:B--2---:R-:W-:Y:S05]  /*b620*/  @!P0 BRA `(.L_x_152) ;  /* 0xfffffffc00f08947 */ /* 0x004fea000383ffff */
[----:B------:R-:W-:Y:S05]  /*b630*/  BRA `(.L_x_153) ;  /* 0xffffff8c000c7947 */ /* 0x000fea000383ffff */
.L_x_74:
[----:B------:R-:W-:Y:S07]  /*b640*/  MOV R3, UR7 ;  /* 0x0000000700037c02 */ /* 0x000fee0008000f00 */
.L_x_154:
[----:B-1----:R1:W2:Y:S02]  /*b650*/  SYNCS.PHASECHK.TRANS64.TRYWAIT P0, [R3+URZ+0x68], R12 ;  /* 0x0000680c030075a7 */ /* 0x0022a400080011ff */
[----:B--2---:R-:W-:Y:S05]  /*b660*/  @!P0 NANOSLEEP.SYNCS 0x989680 ;  /* 0x009896800000895d */ /* 0x004fea0003900000 */
[----:B------:R-:W2:Y:S02]  /*b670*/  @!P0 SYNCS.PHASECHK.TRANS64 P0, [R3+URZ+0x68], R12 ;  /* 0x0000680c030085a7 */ /* 0x000ea400080010ff */
[----:B--2---:R-:W-:Y:S05]  /*b680*/  @!P0 BRA `(.L_x_154) ;  /* 0xfffffffc00f08947 */ /* 0x004fea000383ffff */
[----:B------:R-:W-:Y:S05]  /*b690*/  BRA `(.L_x_155) ;  /* 0xffffff8c00947947 */ /* 0x000fea000383ffff */
.L_x_76:
[----:B------:R-:W-:-:S07]  /*b6a0*/  MOV R0, UR7 ;  /* 0x0000000700007c02 */ /* 0x000fce0008000f00 */
.L_x_156:
[----:B-1----:R1:W3:Y:S02]  /*b6b0*/  SYNCS.PHASECHK.TRANS64.TRYWAIT P0, [R0+URZ+0x50], R3 ;  /* 0x00005003000075a7 */ /* 0x0022e400080011ff */
[----:B---3--:R-:W-:Y:S05]  /*b6c0*/  @!P0 NANOSLEEP.SYNCS 0x989680 ;  /* 0x009896800000895d */ /* 0x008fea0003900000 */
[----:B------:R-:W3:Y:S02]  /*b6d0*/  @!P0 SYNCS.PHASECHK.TRANS64 P0, [R0+URZ+0x50], R3 ;  /* 0x00005003000085a7 */ /* 0x000ee400080010ff */
[----:B---3--:R-:W-:Y:S05]  /*b6e0*/  @!P0 BRA `(.L_x_156) ;  /* 0xfffffffc00f08947 */ /* 0x008fea000383ffff */
[----:B------:R-:W-:Y:S05]  /*b6f0*/  BRA `(.L_x_157) ;  /* 0xffffff9000047947 */ /* 0x000fea000383ffff */
.L_x_77:
[----:B-1----:R-:W-:-:S07]  /*b700*/  MOV R0, UR7 ;  /* 0x0000000700007c02 */ /* 0x002fce0008000f00 */
.L_x_158:
[----:B-1----:R1:W3:Y:S02]  /*b710*/  SYNCS.PHASECHK.TRANS64.TRYWAIT P0, [R0+URZ+0x58], R3 ;  /* 0x00005803000075a7 */ /* 0x0022e400080011ff */
[----:B---3--:R-:W-:Y:S05]  /*b720*/  @!P0 NANOSLEEP.SYNCS 0x989680 ;  /* 0x009896800000895d */ /* 0x008fea0003900000 */
[----:B------:R-:W3:Y:S02]  /*b730*/  @!P0 SYNCS.PHASECHK.TRANS64 P0, [R0+URZ+0x58], R3 ;  /* 0x00005803000085a7 */ /* 0x000ee400080010ff */
[----:B---3--:R-:W-:Y:S05]  /*b740*/  @!P0 BRA `(.L_x_158) ;  /* 0xfffffffc00f08947 */ /* 0x008fea000383ffff */
[----:B------:R-:W-:Y:S05]  /*b750*/  BRA `(.L_x_159) ;  /* 0xffffff8c00f47947 */ /* 0x000fea000383ffff */
.L_x_78:
[----:B-1----:R-:W-:-:S07]  /*b760*/  MOV R0, UR7 ;  /* 0x0000000700007c02 */ /* 0x002fce0008000f00 */
.L_x_160:
[----:B-1----:R1:W3:Y:S02]  /*b770*/  SYNCS.PHASECHK.TRANS64.TRYWAIT P0, [R0+URZ+0x60], R3 ;  /* 0x00006003000075a7 */ /* 0x0022e400080011ff */
[----:B---3--:R-:W-:Y:S05]  /*b780*/  @!P0 NANOSLEEP.SYNCS 0x989680 ;  /* 0x009896800000895d */ /* 0x008fea0003900000 */
[----:B------:R-:W3:Y:S02]  /*b790*/  @!P0 SYNCS.PHASECHK.TRANS64 P0, [R0+URZ+0x60], R3 ;  /* 0x00006003000085a7 */ /* 0x000ee400080010ff */
[----:B---3--:R-:W-:Y:S05]  /*b7a0*/  @!P0 BRA `(.L_x_160) ;  /* 0xfffffffc00f08947 */ /* 0x008fea000383ffff */
[----:B------:R-:W-:Y:S05]  /*b7b0*/  BRA `(.L_x_161) ;  /* 0xffffff8c00e47947 */ /* 0x000fea000383ffff */
.L_x_80:
[----:B--2---:R2:W4:Y:S02]  /*b7c0*/  SYNCS.PHASECHK.TRANS64.TRYWAIT P0, [R0+URZ+0x80], R3 ;  /* 0x00008003000075a7 */ /* 0x00452400080011ff */
[----:B----4-:R-:W-:Y:S05]  /*b7d0*/  @!P0 NANOSLEEP.SYNCS 0x989680 ;  /* 0x009896800000895d */ /* 0x010fea0003900000 */
[----:B------:R-:W4:Y:S02]  /*b7e0*/  @!P0 SYNCS.PHASECHK.TRANS64 P0, [R0+URZ+0x80], R3 ;  /* 0x00008003000085a7 */ /* 0x000f2400080010ff */
[----:B----4-:R-:W-:Y:S05]  /*b7f0*/  @!P0 BRA `(.L_x_80) ;  /* 0xfffffffc00f08947 */ /* 0x010fea000383ffff */
[----:B------:R-:W-:Y:S05]  /*b800*/  BRA `(.L_x_162) ;  /* 0xffffff9000ac7947 */ /* 0x000fea000383ffff */
.L_x_91:
[----:B-1----:R1:W3:Y:S02]  /*b810*/  SYNCS.PHASECHK.TRANS64.TRYWAIT P1, [R3+URZ+0x30], R0 ;  /* 0x00003000030075a7 */ /* 0x0022e400080211ff */
[----:B---3--:R-:W-:Y:S05]  /*b820*/  @!P1 NANOSLEEP.SYNCS 0x989680 ;  /* 0x009896800000995d */ /* 0x008fea0003900000 */
[----:B------:R-:W3:Y:S02]  /*b830*/  @!P1 SYNCS.PHASECHK.TRANS64 P1, [R3+URZ+0x30], R0 ;  /* 0x00003000030095a7 */ /* 0x000ee400080210ff */
[----:B---3--:R-:W-:Y:S05]  /*b840*/  @!P1 BRA `(.L_x_91) ;  /* 0xfffffffc00f09947 */ /* 0x008fea000383ffff */
[----:B------:R-:W-:Y:S05]  /*b850*/  BRA `(.L_x_90) ;  /* 0xffffff9c00d07947 */ /* 0x000fea000383ffff */
.L_x_93:
[----:B-1----:R1:W4:Y:S02]  /*b860*/  SYNCS.PHASECHK.TRANS64.TRYWAIT P0, [R193+URZ+0xa0], R2 ;  /* 0x0000a002c10075a7 */ /* 0x00232400080011ff */
[----:B----4-:R-:W-:Y:S05]  /*b870*/  @!P0 NANOSLEEP.SYNCS 0x989680 ;  /* 0x009896800000895d */ /* 0x010fea0003900000 */
[----:B------:R-:W4:Y:S02]  /*b880*/  @!P0 SYNCS.PHASECHK.TRANS64 P0, [R193+URZ+0xa0], R2 ;  /* 0x0000a002c10085a7 */ /* 0x000f2400080010ff */
[----:B----4-:R-:W-:Y:S05]  /*b890*/  @!P0 BRA `(.L_x_93) ;  /* 0xfffffffc00f08947 */ /* 0x010fea000383ffff */
[----:B------:R-:W-:Y:S05]  /*b8a0*/  BRA `(.L_x_92) ;  /* 0xffffffa0002c7947 */ /* 0x000fea000383ffff */
.L_x_102:
[----:B--2---:R2:W3:Y:S02]  /*b8b0*/  SYNCS.PHASECHK.TRANS64.TRYWAIT P0, [R204+URZ+0x30], R3 ;  /* 0x00003003cc0075a7 */ /* 0x0044e400080011ff */
[----:B---3--:R-:W-:Y:S05]  /*b8c0*/  @!P0 NANOSLEEP.SYNCS 0x989680 ;  /* 0x009896800000895d */ /* 0x008fea0003900000 */
[----:B------:R-:W3:Y:S02]  /*b8d0*/  @!P0 SYNCS.PHASECHK.TRANS64 P0, [R204+URZ+0x30], R3 ;  /* 0x00003003cc0085a7 */ /* 0x000ee400080010ff */
[----:B---3--:R-:W-:Y:S05]  /*b8e0*/  @!P0 BRA `(.L_x_102) ;  /* 0xfffffffc00f08947 */ /* 0x008fea000383ffff */
[----:B------:R-:W-:Y:S05]  /*b8f0*/  BRA `(.L_x_101) ;  /* 0xffffffb400387947 */ /* 0x000fea000383ffff */
.L_x_111:
[----:B--2---:R2:W3:Y:S02]  /*b900*/  SYNCS.PHASECHK.TRANS64.TRYWAIT P0, [R0+URZ+0x30], R5 ;  /* 0x00003005000075a7 */ /* 0x0044e400080011ff */
[----:B---3--:R-:W-:Y:S05]  /*b910*/  @!P0 NANOSLEEP.SYNCS 0x989680 ;  /* 0x009896800000895d */ /* 0x008fea0003900000 */
[----:B------:R-:W3:Y:S02]  /*b920*/  @!P0 SYNCS.PHASECHK.TRANS64 P0, [R0+URZ+0x30], R5 ;  /* 0x00003005000085a7 */ /* 0x000ee400080010ff */
[----:B---3--:R-:W-:Y:S05]  /*b930*/  @!P0 BRA `(.L_x_111) ;  /* 0xfffffffc00f08947 */ /* 0x008fea000383ffff */
[----:B------:R-:W-:Y:S05]  /*b940*/  BRA `(.L_x_110) ;  /* 0xffffffc800907947 */ /* 0x000fea000383ffff */
.L_x_120:
[----:B--2---:R2:W3:Y:S02]  /*b950*/  SYNCS.PHASECHK.TRANS64.TRYWAIT P0, [R0+URZ+0x30], R3 ;  /* 0x00003003000075a7 */ /* 0x0044e400080011ff */
[----:B---3--:R-:W-:Y:S05]  /*b960*/  @!P0 NANOSLEEP.SYNCS 0x989680 ;  /* 0x009896800000895d */ /* 0x008fea0003900000 */
[----:B------:R-:W3:Y:S02]  /*b970*/  @!P0 SYNCS.PHASECHK.TRANS64 P0, [R0+URZ+0x30], R3 ;  /* 0x00003003000085a7 */ /* 0x000ee400080010ff */
[----:B---3--:R-:W-:Y:S05]  /*b980*/  @!P0 BRA `(.L_x_120) ;  /* 0xfffffffc00f08947 */ /* 0x008fea000383ffff */
[----:B------:R-:W-:Y:S05]  /*b990*/  BRA `(.L_x_119) ;  /* 0xffffffdc00f47947 */ /* 0x000fea000383ffff */
        .weak           $__internal_0_$__cuda_sm10x_tcgen05_guardrail_trap_col_being_dealloced_not_returned_by_alloc
        .type           $__internal_0_$__cuda_sm10x_tcgen05_guardrail_trap_col_being_dealloced_not_returned_by_alloc,@function
        .size           $__internal_0_$__cuda_sm10x_tcgen05_guardrail_trap_col_being_dealloced_not_returned_by_alloc,($__internal_1_$__cuda_sm10x_tcgen05_guardrail_trap_phase_invalid_during_alloc - $__internal_0_$__cuda_sm10x_tcgen05_guardrail_trap_col_being_dealloced_not_returned_by_alloc)
$__internal_0_$__cuda_sm10x_tcgen05_guardrail_trap_col_being_dealloced_not_returned_by_alloc:
[----:B------:R-:W-:Y:S05]  /*b9a0*/  BPT.TRAP 0x1 ;  /* 0x000000040000795c */ /* 0x000fea0000300000 */
[----:B------:R-:W-:-:S04]  /*b9b0*/  HFMA2 R3, -RZ, RZ, 0, 0 ;  /* 0x00000000ff037431 */ /* 0x000fc800000001ff */
[----:B------:R-:W-:Y:S05]  /*b9c0*/  RET.REL.NODEC R2 `(_ZN7cutlass13device_kernelINS_4gemm6kernel13GemmUniversalIN4cute5tupleIJiiiiEEENS1_10collective13CollectiveMmaINS1_35MainloopSm100TmaUmmaWarpSpecializedILi3ELi2ELi2ENS5_IJNS4_1CILi1EEESB_SB_EEEEENS5_IJNSA_ILi128EEENSA_ILi256EEESE_EEENS_12float_e5m2_tENS5_IJlSB_lEEENS_12float_e4m3_tESI_NS4_8TiledMMAINS4_8MMA_AtomIJNS4_10MMA_TraitsINS4_19SM100_MMA_F8F6F4_SSEJSH_SJ_fSE_SF_NS4_17integral_constantINS4_4UMMA5MajorELSQ_0EEESR_NSO_INSP_7ScaleInELSS_0EEEST_EEEEEENS4_6LayoutISC_NS5_IJNSA_ILi0EEESX_SX_EEEEENS5_IJNS4_10UnderscoreES10_S10_EEEEENS4_13SM90_TMA_LOADENS4_14ComposedLayoutINS4_7SwizzleILi3ELi4ELi3EEENS4_18smem_ptr_flag_bitsILi8EEENSW_INS5_IJNSA_ILi8EEESE_EEENS5_IJSE_SB_EEEEEEEvNS4_8identityES13_S1D_vS1E_EENS_8epilogue10collective18CollectiveEpilogueINS1G_23Sm100TmaWarpSpecializedILi4ELi2ELi64ELb0ELb0EEEJSG_NS5_IJNSW_ISE_SB_EENSW_INSA_ILi64EEESB_EEEEESH_SI_SH_SI_NS1G_6fusion15FusionCallbacksIS1K_NS1P_17LinearCombinationISH_fSH_fLNS_15FloatRoundStyleE2EEESG_S1O_JEEENS4_5SM1004TMEM4LOAD26SM100_TMEM_LOAD_32dp32b64xES13_NS14_INS15_ILi2ELi4ELi3EEES18_NSW_INS5_IJS19_S1M_EEENS5_IJS1M_SB_EEEEEEENS4_39AutoVectorizingCopyWithAssumedAlignmentILi128EEENS4_14SM90_TMA_STOREES23_S25_S25_EEEvvEEEEvNT_6ParamsE) ;  /* 0xffffff44028c7950 */ /* 0x000fea0003c3ffff */
        .weak           $__internal_1_$__cuda_sm10x_tcgen05_guardrail_trap_phase_invalid_during_alloc
        .type           $__internal_1_$__cuda_sm10x_tcgen05_guardrail_trap_phase_invalid_during_alloc,@function
        .size           $__internal_1_$__cuda_sm10x_tcgen05_guardrail_trap_phase_invalid_during_alloc,($__internal_2_$__cuda_sm10x_tcgen05_guardrail_trap_unallocated_columns_being_dealloced - $__internal_1_$__cuda_sm10x_tcgen05_guardrail_trap_phase_invalid_during_alloc)
$__internal_1_$__cuda_sm10x_tcgen05_guardrail_trap_phase_invalid_during_alloc:
[----:B------:R-:W-:Y:S05]  /*b9d0*/  BPT.TRAP 0x1 ;  /* 0x000000040000795c */ /* 0x000fea0000300000 */
[----:B------:R-:W-:-:S04]  /*b9e0*/  MOV R3, 0x0 ;  /* 0x0000000000037802 */ /* 0x000fc80000000f00 */
[----:B------:R-:W-:Y:S05]  /*b9f0*/  RET.REL.NODEC R2 `(_ZN7cutlass13device_kernelINS_4gemm6kernel13GemmUniversalIN4cute5tupleIJiiiiEEENS1_10collective13CollectiveMmaINS1_35MainloopSm100TmaUmmaWarpSpecializedILi3ELi2ELi2ENS5_IJNS4_1CILi1EEESB_SB_EEEEENS5_IJNSA_ILi128EEENSA_ILi256EEESE_EEENS_12float_e5m2_tENS5_IJlSB_lEEENS_12float_e4m3_tESI_NS4_8TiledMMAINS4_8MMA_AtomIJNS4_10MMA_TraitsINS4_19SM100_MMA_F8F6F4_SSEJSH_SJ_fSE_SF_NS4_17integral_constantINS4_4UMMA5MajorELSQ_0EEESR_NSO_INSP_7ScaleInELSS_0EEEST_EEEEEENS4_6LayoutISC_NS5_IJNSA_ILi0EEESX_SX_EEEEENS5_IJNS4_10UnderscoreES10_S10_EEEEENS4_13SM90_TMA_LOADENS4_14ComposedLayoutINS4_7SwizzleILi3ELi4ELi3EEENS4_18smem_ptr_flag_bitsILi8EEENSW_INS5_IJNSA_ILi8EEESE_EEENS5_IJSE_SB_EEEEEEEvNS4_8identityES13_S1D_vS1E_EENS_8epilogue10collective18CollectiveEpilogueINS1G_23Sm100TmaWarpSpecializedILi4ELi2ELi64ELb0ELb0EEEJSG_NS5_IJNSW_ISE_SB_EENSW_INSA_ILi64EEESB_EEEEESH_SI_SH_SI_NS1G_6fusion15FusionCallbacksIS1K_NS1P_17LinearCombinationISH_fSH_fLNS_15FloatRoundStyleE2EEESG_S1O_JEEENS4_5SM1004TMEM4LOAD26SM100_TMEM_LOAD_32dp32b64xES13_NS14_INS15_ILi2ELi4ELi3EEES18_NSW_INS5_IJS19_S1M_EEENS5_IJS1M_SB_EEEEEEENS4_39AutoVectorizingCopyWithAssumedAlignmentILi128EEENS4_14SM90_TMA_STOREES23_S25_S25_EEEvvEEEEvNT_6ParamsE) ;  /* 0xffffff4402807950 */ /* 0x000fea0003c3ffff */
        .weak           $__internal_2_$__cuda_sm10x_tcgen05_guardrail_trap_unallocated_columns_being_dealloced
        .type           $__internal_2_$__cuda_sm10x_tcgen05_guardrail_trap_unallocated_columns_being_dealloced,@function
        .size           $__internal_2_$__cuda_sm10x_tcgen05_guardrail_trap_unallocated_columns_being_dealloced,(.L_x_164 - $__internal_2_$__cuda_sm10x_tcgen05_guardrail_trap_unallocated_columns_being_dealloced)
$__internal_2_$__cuda_sm10x_tcgen05_guardrail_trap_unallocated_columns_being_dealloced:
[----:B------:R-:W-:Y:S05]  /*ba00*/  BPT.TRAP 0x1 ;  /* 0x000000040000795c */ /* 0x000fea0000300000 */
[----:B------:R-:W-:-:S04]  /*ba10*/  HFMA2 R3, -RZ, RZ, 0, 0 ;  /* 0x00000000ff037431 */ /* 0x000fc800000001ff */
[----:B------:R-:W-:Y:S05]  /*ba20*/  RET.REL.NODEC R2 `(_ZN7cutlass13device_kernelINS_4gemm6kernel13GemmUniversalIN4cute5tupleIJiiiiEEENS1_10collective13CollectiveMmaINS1_35MainloopSm100TmaUmmaWarpSpecializedILi3ELi2ELi2ENS5_IJNS4_1CILi1EEESB_SB_EEEEENS5_IJNSA_ILi128EEENSA_ILi256EEESE_EEENS_12float_e5m2_tENS5_IJlSB_lEEENS_12float_e4m3_tESI_NS4_8TiledMMAINS4_8MMA_AtomIJNS4_10MMA_TraitsINS4_19SM100_MMA_F8F6F4_SSEJSH_SJ_fSE_SF_NS4_17integral_constantINS4_4UMMA5MajorELSQ_0EEESR_NSO_INSP_7ScaleInELSS_0EEEST_EEEEEENS4_6LayoutISC_NS5_IJNSA_ILi0EEESX_SX_EEEEENS5_IJNS4_10UnderscoreES10_S10_EEEEENS4_13SM90_TMA_LOADENS4_14ComposedLayoutINS4_7SwizzleILi3ELi4ELi3EEENS4_18smem_ptr_flag_bitsILi8EEENSW_INS5_IJNSA_ILi8EEESE_EEENS5_IJSE_SB_EEEEEEEvNS4_8identityES13_S1D_vS1E_EENS_8epilogue10collective18CollectiveEpilogueINS1G_23Sm100TmaWarpSpecializedILi4ELi2ELi64ELb0ELb0EEEJSG_NS5_IJNSW_ISE_SB_EENSW_INSA_ILi64EEESB_EEEEESH_SI_SH_SI_NS1G_6fusion15FusionCallbacksIS1K_NS1P_17LinearCombinationISH_fSH_fLNS_15FloatRoundStyleE2EEESG_S1O_JEEENS4_5SM1004TMEM4LOAD26SM100_TMEM_LOAD_32dp32b64xES13_NS14_INS15_ILi2ELi4ELi3EEES18_NSW_INS5_IJS19_S1M_EEENS5_IJS1M_SB_EEEEEEENS4_39AutoVectorizingCopyWithAssumedAlignmentILi128EEENS4_14SM90_TMA_STOREES23_S25_S25_EEEvvEEEEvNT_6ParamsE) ;  /* 0xffffff4402747950 */ /* 0x000fea0003c3ffff */
.L_x_163:
[----:B------:R-:W-:-:S00]  /*ba30*/  BRA `(.L_x_163) ;  /* 0xfffffffc00fc7947 */ /* 0x000fc0000383ffff */
[----:B------:R-:W-:-:S00]  /*ba40*/  NOP ;  /* 0x0000000000007918 */ /* 0x000fc00000000000 */
        /* <DEDUP_REMOVED lines=11> */
.L_x_164:


//--------------------- .nv.global.init           --------------------------
	.section	.nv.global.init,"aw",@progbits
.nv.global.init:
	.type		$str$27,@object
	.size		$str$27,($str$28 - $str$27)
$str$27:
        /*0000*/ 	.byte	0x28, 0x61, 0x64, 0x64, 0x72, 0x65, 0x73, 0x73, 0x20, 0x26, 0x20, 0x6d, 0x61, 0x73, 0x6b, 0x29
        /*0010*/ 	.byte	0x20, 0x3d, 0x3d, 0x20, 0x30, 0x00
	.type		$str$28,@object
	.size		$str$28,($str$26 - $str$28)
$str$28:
        /*0016*/ 	.byte	0x2f, 0x74, 0x6d, 0x70, 0x2f, 0x63, 0x75, 0x74, 0x6c, 0x61, 0x73, 0x73, 0x5f, 0x73, 0x77, 0x65
        /*0026*/ 	.byte	0x65, 0x70, 0x5f, 0x73, 0x72, 0x63, 0x2f, 0x69, 0x6e, 0x63, 0x6c, 0x75, 0x64, 0x65, 0x2f, 0x63
        /*0036*/ 	.byte	0x75, 0x74, 0x65, 0x2f, 0x70, 0x6f, 0x69, 0x6e, 0x74, 0x65, 0x72, 0x5f, 0x66, 0x6c, 0x61, 0x67
        /*0046*/ 	.byte	0x67, 0x65, 0x64, 0x2e, 0x68, 0x70, 0x70, 0x00
	.type		$str$26,@object
	.size		$str$26,($str$25 - $str$26)
$str$26:
        /*004e*/ 	.byte	0x2f, 0x74, 0x6d, 0x70, 0x2f, 0x63, 0x75, 0x74, 0x6c, 0x61, 0x73, 0x73, 0x5f, 0x73, 0x77, 0x65
        /*005e*/ 	.byte	0x65, 0x70, 0x5f, 0x73, 0x72, 0x63, 0x2f, 0x69, 0x6e, 0x63, 0x6c, 0x75, 0x64, 0x65, 0x2f, 0x63
        /*006e*/ 	.byte	0x75, 0x74, 0x65, 0x2f, 0x61, 0x74, 0x6f, 0x6d, 0x2f, 0x63, 0x6f, 0x70, 0x79, 0x5f, 0x74, 0x72
        /*007e*/ 	.byte	0x61, 0x69, 0x74, 0x73, 0x5f, 0x73, 0x6d, 0x31, 0x30, 0x30, 0x2e, 0x68, 0x70, 0x70, 0x00
	.type		$str$25,@object
	.size		$str$25,(__unnamed_1 - $str$25)
$str$25:
        /*008d*/ 	.byte	0x28, 0x28, 0x75, 0x69, 0x6e, 0x74, 0x33, 0x32, 0x5f, 0x74, 0x28, 0x74, 0x68, 0x72, 0x65, 0x61
        /*009d*/ 	.byte	0x64, 0x49, 0x64, 0x78, 0x2e, 0x78, 0x29, 0x20, 0x2f, 0x20, 0x33, 0x32, 0x29, 0x20, 0x25, 0x20
        /*00ad*/ 	.byte	0x34, 0x29, 0x20, 0x3d, 0x3d, 0x20, 0x28, 0x28, 0x28, 0x74, 0x6d, 0x65, 0x6d, 0x5f, 0x61, 0x64
        /*00bd*/ 	.byte	0x64, 0x72, 0x20, 0x3e, 0x3e, 0x20, 0x31, 0x36, 0x29, 0x20, 0x2f, 0x20, 0x33, 0x32, 0x29, 0x20
        /*00cd*/ 	.byte	0x25, 0x20, 0x34, 0x29, 0x00
	.type		__unnamed_1,@object
	.size		__unnamed_1,(__unnamed_2 - __unnamed_1)
__unnamed_1:
        /*00d2*/ 	.byte	0x61, 0x75, 0x74, 0x6f, 0x20, 0x63, 0x75, 0x74, 0x65, 0x3a, 0x3a, 0x61, 0x73, 0x5f, 0x70, 0x6f
        /* <DEDUP_REMOVED lines=24> */
        /*0262*/ 	.byte	0x43, 0x3c, 0x38, 0x31, 0x39, 0x32, 0x3e, 0x3e, 0x3e, 0x3e, 0x5d, 0x00
	.type		__unnamed_2,@object
	.size		__unnamed_2,(__unnamed_3 - __unnamed_2)
__unnamed_2:
        /* <DEDUP_REMOVED lines=26> */
	.type		__unnamed_3,@object
	.size		__unnamed_3,(.L_3 - __unnamed_3)
__unnamed_3:
        /* <DEDUP_REMOVED lines=42> */
        /*06aa*/ 	.byte	0x3e, 0x3e, 0x3e, 0x3e, 0x5d, 0x00
.L_3:


//--------------------- .nv.shared._ZN7cutlass13device_kernelINS_4gemm6kernel13GemmUniversalIN4cute5tupleIJiiiiEEENS1_10collective13CollectiveMmaINS1_35MainloopSm100TmaUmmaWarpSpecializedILi3ELi2ELi2ENS5_IJNS4_1CILi1EEESB_SB_EEEEENS5_IJNSA_ILi128EEENSA_ILi256EEESE_EEENS_12float_e5m2_tENS5_IJlSB_lEEENS_12float_e4m3_tESI_NS4_8TiledMMAINS4_8MMA_AtomIJNS4_10MMA_TraitsINS4_19SM100_MMA_F8F6F4_SSEJSH_SJ_fSE_SF_NS4_17integral_constantINS4_4UMMA5MajorELSQ_0EEESR_NSO_INSP_7ScaleInELSS_0EEEST_EEEEEENS4_6LayoutISC_NS5_IJNSA_ILi0EEESX_SX_EEEEENS5_IJNS4_10UnderscoreES10_S10_EEEEENS4_13SM90_TMA_LOADENS4_14ComposedLayoutINS4_7SwizzleILi3ELi4ELi3EEENS4_18smem_ptr_flag_bitsILi8EEENSW_INS5_IJNSA_ILi8EEESE_EEENS5_IJSE_SB_EEEEEEEvNS4_8identityES13_S1D_vS1E_EENS_8epilogue10collective18CollectiveEpilogueINS1G_23Sm100TmaWarpSpecializedILi4ELi2ELi64ELb0ELb0EEEJSG_NS5_IJNSW_ISE_SB_EENSW_INSA_ILi64EEESB_EEEEESH_SI_SH_SI_NS1G_6fusion15FusionCallbacksIS1K_NS1P_17LinearCombinationISH_fSH_fLNS_15FloatRoundStyleE2EEESG_S1O_JEEENS4_5SM1004TMEM4LOAD26SM100_TMEM_LOAD_32dp32b64xES13_NS14_INS15_ILi2ELi4ELi3EEES18_NSW_INS5_IJS19_S1M_EEENS5_IJS1M_SB_EEEEEEENS4_39AutoVectorizingCopyWithAssumedAlignmentILi128EEENS4_14SM90_TMA_STOREES23_S25_S25_EEEvvEEEEvNT_6ParamsE --------------------------
	.section	.nv.shared._ZN7cutlass13device_kernelINS_4gemm6kernel13GemmUniversalIN4cute5tupleIJiiiiEEENS1_10collective13CollectiveMmaINS1_35MainloopSm100TmaUmmaWarpSpecializedILi3ELi2ELi2ENS5_IJNS4_1CILi1EEESB_SB_EEEEENS5_IJNSA_ILi128EEENSA_ILi256EEESE_EEENS_12float_e5m2_tENS5_IJlSB_lEEENS_12float_e4m3_tESI_NS4_8TiledMMAINS4_8MMA_AtomIJNS4_10MMA_TraitsINS4_19SM100_MMA_F8F6F4_SSEJSH_SJ_fSE_SF_NS4_17integral_constantINS4_4UMMA5MajorELSQ_0EEESR_NSO_INSP_7ScaleInELSS_0EEEST_EEEEEENS4_6LayoutISC_NS5_IJNSA_ILi0EEESX_SX_EEEEENS5_IJNS4_10UnderscoreES10_S10_EEEEENS4_13SM90_TMA_LOADENS4_14ComposedLayoutINS4_7SwizzleILi3ELi4ELi3EEENS4_18smem_ptr_flag_bitsILi8EEENSW_INS5_IJNSA_ILi8EEESE_EEENS5_IJSE_SB_EEEEEEEvNS4_8identityES13_S1D_vS1E_EENS_8epilogue10collective18CollectiveEpilogueINS1G_23Sm100TmaWarpSpecializedILi4ELi2ELi64ELb0ELb0EEEJSG_NS5_IJNSW_ISE_SB_EENSW_INSA_ILi64EEESB_EEEEESH_SI_SH_SI_NS1G_6fusion15FusionCallbacksIS1K_NS1P_17LinearCombinationISH_fSH_fLNS_15FloatRoundStyleE2EEESG_S1O_JEEENS4_5SM1004TMEM4LOAD26SM100_TMEM_LOAD_32dp32b64xES13_NS14_INS15_ILi2ELi4ELi3EEES18_NSW_INS5_IJS19_S1M_EEENS5_IJS1M_SB_EEEEEEENS4_39AutoVectorizingCopyWithAssumedAlignmentILi128EEENS4_14SM90_TMA_STOREES23_S25_S25_EEEvvEEEEvNT_6ParamsE,"aw",@nobits
	.sectionflags	@""
	.align	16
	.zero		1024


//--------------------- .nv.shared.reserved.0     --------------------------
	.section	.nv.shared.reserved.0,"aw",@nobits
	.weak		__nv_reservedSMEM_offset_0_alias
	.size		__nv_reservedSMEM_offset_0_alias, 0, 64
	.other		__nv_reservedSMEM_offset_0_alias,@"STO_CUDA_RESERVED_SHARED STV_DEFAULT"
__nv_reservedSMEM_offset_0_alias:
	.zero		0
.nv.shared.reserved.0:
	.zero		64
	.weak		__nv_reservedSMEM_tcgen05_partition
	.type		__nv_reservedSMEM_tcgen05_partition,@object
	.size		__nv_reservedSMEM_tcgen05_partition,(.L_0 - __nv_reservedSMEM_tcgen05_partition)
__nv_reservedSMEM_tcgen05_partition:
	.zero		32
.L_0:


//--------------------- .nv.global                --------------------------
	.section	.nv.global,"aw",@nobits
.nv.global:
	.type		_ZN40_INTERNAL_c0538d33_4_k_cu_43bab918_241624cute1_E,@object
	.size		_ZN40_INTERNAL_c0538d33_4_k_cu_43bab918_241624cute1_E,(_ZN40_INTERNAL_c0538d33_4_k_cu_43bab918_241624cuda3std3__45__cpo6cbeginE - _ZN40_INTERNAL_c0538d33_4_k_cu_43bab918_241624cute1_E)
_ZN40_INTERNAL_c0538d33_4_k_cu_43bab918_241624cute1_E:
	.zero		1
	.type		_ZN40_INTERNAL_c0538d33_4_k_cu_43bab918_241624cuda3std3__45__cpo6cbeginE,@object
	.size		_ZN40_INTERNAL_c0538d33_4_k_cu_43bab918_241624cuda3std3__45__cpo6cbeginE,(_ZN40_INTERNAL_c0538d33_4_k_cu_43bab918_241624cuda3std3__48in_placeE - _ZN40_INTERNAL_c0538d33_4_k_cu_43bab918_241624cuda3std3__45__cpo6cbeginE)
_ZN40_INTERNAL_c0538d33_4_k_cu_43bab918_241624cuda3std3__45__cpo6cbeginE:
	.zero		1
	.type		_ZN40_INTERNAL_c0538d33_4_k_cu_43bab918_241624cuda3std3__48in_placeE,@object
	.size		_ZN40_INTERNAL_c0538d33_4_k_cu_43bab918_241624cuda3std3__48in_placeE,(_ZN40_INTERNAL_c0538d33_4_k_cu_43bab918_241624cuda3std6ranges3__45__cpo9iter_moveE - _ZN40_INTERNAL_c0538d33_4_k_cu_43bab918_241624cuda3std3__48in_placeE)
_ZN40_INTERNAL_c0538d33_4_k_cu_43bab918_241624cuda3std3__48in_placeE:
	.zero		1
	.type		_ZN40_INTERNAL_c0538d33_4_k_cu_43bab918_241624cuda3std6ranges3__45__cpo9iter_moveE,@object
	.size		_ZN40_INTERNAL_c0538d33_4_k_cu_43bab918_241624cuda3std6ranges3__45__cpo9iter_moveE,(_ZN40_INTERNAL_c0538d33_4_k_cu_43bab918_241624cuda3std3__45__cpo5beginE - _ZN40_INTERNAL_c0538d33_4_k_cu_43bab918_241624cuda3std6ranges3__45__cpo9iter_moveE)
_ZN40_INTERNAL_c0538d33_4_k_cu_43bab918_241624cuda3std6ranges3__45__cpo9iter_moveE:
	.zero		1
	.type		_ZN40_INTERNAL_c0538d33_4_k_cu_43bab918_241624cuda3std3__45__cpo5beginE,@object
	.size		_ZN40_INTERNAL_c0538d33_4_k_cu_43bab918_241624cuda3std3__45__cpo5beginE,(_ZN40_INTERNAL_c0538d33_4_k_cu_43bab918_241624cuda3std3__442_GLOBAL__N__c0538d33_4_k_cu_43bab918_241626ignoreE - _ZN40_INTERNAL_c0538d33_4_k_cu_43bab918_241624cuda3std3__45__cpo5beginE)
_ZN40_INTERNAL_c0538d33_4_k_cu_43bab918_241624cuda3std3__45__cpo5beginE:
	.zero		1
	.type		_ZN40_INTERNAL_c0538d33_4_k_cu_43bab918_241624cuda3std3__442_GLOBAL__N__c0538d33_4_k_cu_43bab918_241626ignoreE,@object
	.size		_ZN40_INTERNAL_c0538d33_4_k_cu_43bab918_241624cuda3std3__442_GLOBAL__N__c0538d33_4_k_cu_43bab918_241626ignoreE,(_ZN40_INTERNAL_c0538d33_4_k_cu_43bab918_241624cute7productE - _ZN40_INTERNAL_c0538d33_4_k_cu_43bab918_241624cuda3std3__442_GLOBAL__N__c0538d33_4_k_cu_43bab918_241626ignoreE)
_ZN40_INTERNAL_c0538d33_4_k_cu_43bab918_241624cuda3std3__442_GLOBAL__N__c0538d33_4_k_cu_43bab918_241626ignoreE:
	.zero		1
	.type		_ZN40_INTERNAL_c0538d33_4_k_cu_43bab918_241624cute7productE,@object
	.size		_ZN40_INTERNAL_c0538d33_4_k_cu_43bab918_241624cute7productE,(_ZN40_INTERNAL_c0538d33_4_k_cu_43bab918_241624cuda3std3__45__cpo3endE - _ZN40_INTERNAL_c0538d33_4_k_cu_43bab918_241624cute7productE)
_ZN40_INTERNAL_c0538d33_4_k_cu_43bab918_241624cute7productE:
	.zero		1
	.type		_ZN40_INTERNAL_c0538d33_4_k_cu_43bab918_241624cuda3std3__45__cpo3endE,@object
	.size		_ZN40_INTERNAL_c0538d33_4_k_cu_43bab918_241624cuda3std3__45__cpo3endE,(_ZN40_INTERNAL_c0538d33_4_k_cu_43bab918_241624cuda3std3__419piecewise_constructE - _ZN40_INTERNAL_c0538d33_4_k_cu_43bab918_241624cuda3std3__45__cpo3endE)
_ZN40_INTERNAL_c0538d33_4_k_cu_43bab918_241624cuda3std3__45__cpo3endE:
	.zero		1
	.type		_ZN40_INTERNAL_c0538d33_4_k_cu_43bab918_241624cuda3std3__419piecewise_constructE,@object
	.size		_ZN40_INTERNAL_c0538d33_4_k_cu_43bab918_241624cuda3std3__419piecewise_constructE,(_ZN40_INTERNAL_c0538d33_4_k_cu_43bab918_241624cuda3std3__45__cpo4cendE - _ZN40_INTERNAL_c0538d33_4_k_cu_43bab918_241624cuda3std3__419piecewise_constructE)
_ZN40_INTERNAL_c0538d33_4_k_cu_43bab918_241624cuda3std3__419piecewise_constructE:
	.zero		1
	.type		_ZN40_INTERNAL_c0538d33_4_k_cu_43bab918_241624cuda3std3__45__cpo4cendE,@object
	.size		_ZN40_INTERNAL_c0538d33_4_k_cu_43bab918_241624cuda3std3__45__cpo4cendE,(_ZN40_INTERNAL_c0538d33_4_k_cu_43bab918_241624cuda3std6ranges3__45__cpo4swapE - _ZN40_INTERNAL_c0538d33_4_k_cu_43bab918_241624cuda3std3__45__cpo4cendE)
_ZN40_INTERNAL_c0538d33_4_k_cu_43bab918_241624cuda3std3__45__cpo4cendE:
	.zero		1
	.type		_ZN40_INTERNAL_c0538d33_4_k_cu_43bab918_241624cuda3std6ranges3__45__cpo4swapE,@object
	.size		_ZN40_INTERNAL_c0538d33_4_k_cu_43bab918_241624cuda3std6ranges3__45__cpo4swapE,(.L_11 - _ZN40_INTERNAL_c0538d33_4_k_cu_43bab918_241624cuda3std6ranges3__45__cpo4swapE)
_ZN40_INTERNAL_c0538d33_4_k_cu_43bab918_241624cuda3std6ranges3__45__cpo4swapE:
	.zero		1
.L_11:


//--------------------- .nv.constant0._ZN7cutlass13device_kernelINS_4gemm6kernel13GemmUniversalIN4cute5tupleIJiiiiEEENS1_10collective13CollectiveMmaINS1_35MainloopSm100TmaUmmaWarpSpecializedILi3ELi2ELi2ENS5_IJNS4_1CILi1EEESB_SB_EEEEENS5_IJNSA_ILi128EEENSA_ILi256EEESE_EEENS_12float_e5m2_tENS5_IJlSB_lEEENS_12float_e4m3_tESI_NS4_8TiledMMAINS4_8MMA_AtomIJNS4_10MMA_TraitsINS4_19SM100_MMA_F8F6F4_SSEJSH_SJ_fSE_SF_NS4_17integral_constantINS4_4UMMA5MajorELSQ_0EEESR_NSO_INSP_7ScaleInELSS_0EEEST_EEEEEENS4_6LayoutISC_NS5_IJNSA_ILi0EEESX_SX_EEEEENS5_IJNS4_10UnderscoreES10_S10_EEEEENS4_13SM90_TMA_LOADENS4_14ComposedLayoutINS4_7SwizzleILi3ELi4ELi3EEENS4_18smem_ptr_flag_bitsILi8EEENSW_INS5_IJNSA_ILi8EEESE_EEENS5_IJSE_SB_EEEEEEEvNS4_8identityES13_S1D_vS1E_EENS_8epilogue10collective18CollectiveEpilogueINS1G_23Sm100TmaWarpSpecializedILi4ELi2ELi64ELb0ELb0EEEJSG_NS5_IJNSW_ISE_SB_EENSW_INSA_ILi64EEESB_EEEEESH_SI_SH_SI_NS1G_6fusion15FusionCallbacksIS1K_NS1P_17LinearCombinationISH_fSH_fLNS_15FloatRoundStyleE2EEESG_S1O_JEEENS4_5SM1004TMEM4LOAD26SM100_TMEM_LOAD_32dp32b64xES13_NS14_INS15_ILi2ELi4ELi3EEES18_NSW_INS5_IJS19_S1M_EEENS5_IJS1M_SB_EEEEEEENS4_39AutoVectorizingCopyWithAssumedAlignmentILi128EEENS4_14SM90_TMA_STOREES23_S25_S25_EEEvvEEEEvNT_6ParamsE --------------------------
	.section	.nv.constant0._ZN7cutlass13device_kernelINS_4gemm6kernel13GemmUniversalIN4cute5tupleIJiiiiEEENS1_10collective13CollectiveMmaINS1_35MainloopSm100TmaUmmaWarpSpecializedILi3ELi2ELi2ENS5_IJNS4_1CILi1EEESB_SB_EEEEENS5_IJNSA_ILi128EEENSA_ILi256EEESE_EEENS_12float_e5m2_tENS5_IJlSB_lEEENS_12float_e4m3_tESI_NS4_8TiledMMAINS4_8MMA_AtomIJNS4_10MMA_TraitsINS4_19SM100_MMA_F8F6F4_SSEJSH_SJ_fSE_SF_NS4_17integral_constantINS4_4UMMA5MajorELSQ_0EEESR_NSO_INSP_7ScaleInELSS_0EEEST_EEEEEENS4_6LayoutISC_NS5_IJNSA_ILi0EEESX_SX_EEEEENS5_IJNS4_10UnderscoreES10_S10_EEEEENS4_13SM90_TMA_LOADENS4_14ComposedLayoutINS4_7SwizzleILi3ELi4ELi3EEENS4_18smem_ptr_flag_bitsILi8EEENSW_INS5_IJNSA_ILi8EEESE_EEENS5_IJSE_SB_EEEEEEEvNS4_8identityES13_S1D_vS1E_EENS_8epilogue10collective18CollectiveEpilogueINS1G_23Sm100TmaWarpSpecializedILi4ELi2ELi64ELb0ELb0EEEJSG_NS5_IJNSW_ISE_SB_EENSW_INSA_ILi64EEESB_EEEEESH_SI_SH_SI_NS1G_6fusion15FusionCallbacksIS1K_NS1P_17LinearCombinationISH_fSH_fLNS_15FloatRoundStyleE2EEESG_S1O_JEEENS4_5SM1004TMEM4LOAD26SM100_TMEM_LOAD_32dp32b64xES13_NS14_INS15_ILi2ELi4ELi3EEES18_NSW_INS5_IJS19_S1M_EEENS5_IJS1M_SB_EEEEEEENS4_39AutoVectorizingCopyWithAssumedAlignmentILi128EEENS4_14SM90_TMA_STOREES23_S25_S25_EEEvvEEEEvNT_6ParamsE,"a",@progbits
	.sectionflags	@""
	.align	4
.nv.constant0._ZN7cutlass13device_kernelINS_4gemm6kernel13GemmUniversalIN4cute5tupleIJiiiiEEENS1_10collective13CollectiveMmaINS1_35MainloopSm100TmaUmmaWarpSpecializedILi3ELi2ELi2ENS5_IJNS4_1CILi1EEESB_SB_EEEEENS5_IJNSA_ILi128EEENSA_ILi256EEESE_EEENS_12float_e5m2_tENS5_IJlSB_lEEENS_12float_e4m3_tESI_NS4_8TiledMMAINS4_8MMA_AtomIJNS4_10MMA_TraitsINS4_19SM100_MMA_F8F6F4_SSEJSH_SJ_fSE_SF_NS4_17integral_constantINS4_4UMMA5MajorELSQ_0EEESR_NSO_INSP_7ScaleInELSS_0EEEST_EEEEEENS4_6LayoutISC_NS5_IJNSA_ILi0EEESX_SX_EEEEENS5_IJNS4_10UnderscoreES10_S10_EEEEENS4_13SM90_TMA_LOADENS4_14ComposedLayoutINS4_7SwizzleILi3ELi4ELi3EEENS4_18smem_ptr_flag_bitsILi8EEENSW_INS5_IJNSA_ILi8EEESE_EEENS5_IJSE_SB_EEEEEEEvNS4_8identityES13_S1D_vS1E_EENS_8epilogue10collective18CollectiveEpilogueINS1G_23Sm100TmaWarpSpecializedILi4ELi2ELi64ELb0ELb0EEEJSG_NS5_IJNSW_ISE_SB_EENSW_INSA_ILi64EEESB_EEEEESH_SI_SH_SI_NS1G_6fusion15FusionCallbacksIS1K_NS1P_17LinearCombinationISH_fSH_fLNS_15FloatRoundStyleE2EEESG_S1O_JEEENS4_5SM1004TMEM4LOAD26SM100_TMEM_LOAD_32dp32b64xES13_NS14_INS15_ILi2ELi4ELi3EEES18_NSW_INS5_IJS19_S1M_EEENS5_IJS1M_SB_EEEEEEENS4_39AutoVectorizingCopyWithAssumedAlignmentILi128EEENS4_14SM90_TMA_STOREES23_S25_S25_EEEvvEEEEvNT_6ParamsE:
	.zero		2944


//--------------------- SYMBOLS --------------------------

	.type		.nv.reservedSmem.offset0,@object
	.size		.nv.reservedSmem.offset0,0x4
	.type		.nv.reservedSmem.cap,@object
	.size		.nv.reservedSmem.cap,0x4
	.type		__assertfail,@function
